	.target	sm_100a

	.elftype	@"ET_EXEC"


//--------------------- .note.nv.tkinfo           --------------------------
	.section	.note.nv.tkinfo,"",@"SHT_NOTE"
	.sectionflags	@"SHF_NOTE_NV_TKINFO"
	.tkinfo
        /*0018*/ 	.word	0x00000081
        /*0030*/ 	.string	""
        /*0030*/ 	.string	"ptxas-blackwell"
        /*0030*/ 	.string	"Cuda compilation tools, release 12.9, V12.9.86"
        /*0030*/ 	.string	"Build cuda_12.9.r12.9/compiler.36037853_0"
        /*0030*/ 	.string	"-v  -suppress-debug-info  -lineinfo  -arch sm_100a "



//--------------------- .note.nv.cuver            --------------------------
	.section	.note.nv.cuver,"",@"SHT_NOTE"
	.sectionflags	@"SHF_NOTE_NV_CUVER"
        /*0018*/ 	.short	0x0001
        /*001a*/ 	.short	0x0064
        /*001c*/ 	.short	0x0001
        /*001e*/ 	.short	0x0000
        /*0020*/ 	.short	0x0001
        /*0022*/ 	.short	0x0000


//--------------------- .nv.info                  --------------------------
	.section	.nv.info,"",@"SHT_CUDA_INFO"
	.align	4


	//----- nvinfo : EIATTR_REGCOUNT
	.align		4
        /*0000*/ 	.byte	0x04, 0x2f
        /*0002*/ 	.short	(.L_4 - .L_3)
	.align		4
.L_3:
        /*0004*/ 	.word	index@(gluon_tcgen05)
        /*0008*/ 	.word	0x00000047


	//----- nvinfo : EIATTR_FRAME_SIZE
	.align		4
.L_4:
        /*000c*/ 	.byte	0x04, 0x11
        /*000e*/ 	.short	(.L_6 - .L_5)
	.align		4
.L_5:
        /*0010*/ 	.word	index@($__internal_2_$__cuda_sm10x_tcgen05_guardrail_trap_unallocated_columns_being_dealloced)
        /*0014*/ 	.word	0x00000000


	//----- nvinfo : EIATTR_FRAME_SIZE
	.align		4
.L_6:
        /*0018*/ 	.byte	0x04, 0x11
        /*001a*/ 	.short	(.L_8 - .L_7)
	.align		4
.L_7:
        /*001c*/ 	.word	index@($__internal_1_$__cuda_sm10x_tcgen05_guardrail_trap_phase_invalid_during_alloc)
        /*0020*/ 	.word	0x00000000


	//----- nvinfo : EIATTR_FRAME_SIZE
	.align		4
.L_8:
        /*0024*/ 	.byte	0x04, 0x11
        /*0026*/ 	.short	(.L_10 - .L_9)
	.align		4
.L_9:
        /*0028*/ 	.word	index@($__internal_0_$__cuda_sm10x_tcgen05_guardrail_trap_col_being_dealloced_not_returned_by_alloc)
        /*002c*/ 	.word	0x00000000


	//----- nvinfo : EIATTR_FRAME_SIZE
	.align		4
.L_10:
        /*0030*/ 	.byte	0x04, 0x11
        /*0032*/ 	.short	(.L_12 - .L_11)
	.align		4
.L_11:
        /*0034*/ 	.word	index@(gluon_tcgen05)
        /*0038*/ 	.word	0x00000000


	//----- nvinfo : EIATTR_MIN_STACK_SIZE
	.align		4
.L_12:
        /*003c*/ 	.byte	0x04, 0x12
        /*003e*/ 	.short	(.L_14 - .L_13)
	.align		4
.L_13:
        /*0040*/ 	.word	index@(gluon_tcgen05)
        /*0044*/ 	.word	0x00000000
.L_14:


//--------------------- .nv.info.gluon_tcgen05    --------------------------
	.section	.nv.info.gluon_tcgen05,"",@"SHT_CUDA_INFO"
	.sectionflags	@""
	.align	4


	//----- nvinfo : EIATTR_CUDA_API_VERSION
	.align		4
        /*0000*/ 	.byte	0x04, 0x37
        /*0002*/ 	.short	(.L_16 - .L_15)
.L_15:
        /*0004*/ 	.word	0x00000081


	//----- nvinfo : EIATTR_KPARAM_INFO
	.align		4
.L_16:
        /*0008*/ 	.byte	0x04, 0x17
        /*000a*/ 	.short	(.L_18 - .L_17)
.L_17:
        /*000c*/ 	.word	0x00000000
        /*0010*/ 	.short	0x000a
        /*0012*/ 	.short	0x0048
        /*0014*/ 	.byte	0x00, 0xf4, 0x21, 0x00


	//----- nvinfo : EIATTR_KPARAM_INFO
	.align		4
.L_18:
        /*0018*/ 	.byte	0x04, 0x17
        /*001a*/ 	.short	(.L_20 - .L_19)
.L_19:
        /*001c*/ 	.word	0x00000000
        /*0020*/ 	.short	0x0009
        /*0022*/ 	.short	0x0040
        /*0024*/ 	.byte	0x00, 0xf4, 0x21, 0x00


	//----- nvinfo : EIATTR_KPARAM_INFO
	.align		4
.L_20:
        /*0028*/ 	.byte	0x04, 0x17
        /*002a*/ 	.short	(.L_22 - .L_21)
.L_21:
        /*002c*/ 	.word	0x00000000
        /*0030*/ 	.short	0x0008
        /*0032*/ 	.short	0x0038
        /*0034*/ 	.byte	0x00, 0xf0, 0x21, 0x00


	//----- nvinfo : EIATTR_KPARAM_INFO
	.align		4
.L_22:
        /*0038*/ 	.byte	0x04, 0x17
        /*003a*/ 	.short	(.L_24 - .L_23)
.L_23:
        /*003c*/ 	.word	0x00000000
        /*0040*/ 	.short	0x0007
        /*0042*/ 	.short	0x0030
        /*0044*/ 	.byte	0x00, 0xf0, 0x21, 0x00


	//----- nvinfo : EIATTR_KPARAM_INFO
	.align		4
.L_24:
        /*0048*/ 	.byte	0x04, 0x17
        /*004a*/ 	.short	(.L_26 - .L_25)
.L_25:
        /*004c*/ 	.word	0x00000000
        /*0050*/ 	.short	0x0006
        /*0052*/ 	.short	0x0028
        /*0054*/ 	.byte	0x00, 0xf0, 0x21, 0x00


	//----- nvinfo : EIATTR_KPARAM_INFO
	.align		4
.L_26:
        /*0058*/ 	.byte	0x04, 0x17
        /*005a*/ 	.short	(.L_28 - .L_27)
.L_27:
        /*005c*/ 	.word	0x00000000
        /*0060*/ 	.short	0x0005
        /*0062*/ 	.short	0x0020
        /*0064*/ 	.byte	0x00, 0xf0, 0x11, 0x00


	//----- nvinfo : EIATTR_KPARAM_INFO
	.align		4
.L_28:
        /*0068*/ 	.byte	0x04, 0x17
        /*006a*/ 	.short	(.L_30 - .L_29)
.L_29:
        /*006c*/ 	.word	0x00000000
        /*0070*/ 	.short	0x0004
        /*0072*/ 	.short	0x001c
        /*0074*/ 	.byte	0x00, 0xf0, 0x11, 0x00


	//----- nvinfo : EIATTR_KPARAM_INFO
	.align		4
.L_30:
        /*0078*/ 	.byte	0x04, 0x17
        /*007a*/ 	.short	(.L_32 - .L_31)
.L_31:
        /*007c*/ 	.word	0x00000000
        /*0080*/ 	.short	0x0003
        /*0082*/ 	.short	0x0018
        /*0084*/ 	.byte	0x00, 0xf0, 0x11, 0x00


	//----- nvinfo : EIATTR_KPARAM_INFO
	.align		4
.L_32:
        /*0088*/ 	.byte	0x04, 0x17
        /*008a*/ 	.short	(.L_34 - .L_33)
.L_33:
        /*008c*/ 	.word	0x00000000
        /*0090*/ 	.short	0x0002
        /*0092*/ 	.short	0x0010
        /*0094*/ 	.byte	0x00, 0xf4, 0x21, 0x00


	//----- nvinfo : EIATTR_KPARAM_INFO
	.align		4
.L_34:
        /*0098*/ 	.byte	0x04, 0x17
        /*009a*/ 	.short	(.L_36 - .L_35)
.L_35:
        /*009c*/ 	.word	0x00000000
        /*00a0*/ 	.short	0x0001
        /*00a2*/ 	.short	0x0008
        /*00a4*/ 	.byte	0x00, 0xf4, 0x21, 0x00


	//----- nvinfo : EIATTR_KPARAM_INFO
	.align		4
.L_36:
        /*00a8*/ 	.byte	0x04, 0x17
        /*00aa*/ 	.short	(.L_38 - .L_37)
.L_37:
        /*00ac*/ 	.word	0x00000000
        /*00b0*/ 	.short	0x0000
        /*00b2*/ 	.short	0x0000
        /*00b4*/ 	.byte	0x00, 0xf4, 0x21, 0x00


	//----- nvinfo : EIATTR_AT_ENTRY_FRAGMENTS
	.align		4
.L_38:
        /*00b8*/ 	.byte	0x04, 0x4f
        /*00ba*/ 	.short	(.L_40 - .L_39)


	//   ....[0]....
.L_39:
        /*00bc*/ 	.word	0x00000004


	//----- nvinfo : EIATTR_RESERVED_SMEM_USED
	.align		4
.L_40:
        /*00c0*/ 	.byte	0x01, 0x41
	.zero		2


	//----- nvinfo : EIATTR_SPARSE_MMA_MASK
	.align		4
        /*00c4*/ 	.byte	0x03, 0x50
        /*00c6*/ 	.short	0x0000


	//----- nvinfo : EIATTR_TCGEN05_1CTA_USED
	.align		4
        /*00c8*/ 	.byte	0x01, 0x51
	.zero		2


	//----- nvinfo : EIATTR_MAXREG_COUNT
	.align		4
        /*00cc*/ 	.byte	0x03, 0x1b
        /*00ce*/ 	.short	0x00ff


	//----- nvinfo : EIATTR_NUM_BARRIERS
	.align		4
        /*00d0*/ 	.byte	0x02, 0x4c
        /*00d2*/ 	.byte	0x01
	.zero		1


	//----- nvinfo : EIATTR_INT_WARP_WIDE_INSTR_OFFSETS
	.align		4
        /*00d4*/ 	.byte	0x04, 0x31
        /*00d6*/ 	.short	(.L_42 - .L_41)


	//   ....[0]....
.L_41:
        /*00d8*/ 	.word	0x00001730


	//   ....[1]....
        /*00dc*/ 	.word	0x00001750


	//   ....[2]....
        /*00e0*/ 	.word	0x000017d0


	//   ....[3]....
        /*00e4*/ 	.word	0x000018e0


	//   ....[4]....
        /*00e8*/ 	.word	0x000018f0


	//   ....[5]....
        /*00ec*/ 	.word	0x00001910


	//   ....[6]....
        /*00f0*/ 	.word	0x00001990


	//   ....[7]....
        /*00f4*/ 	.word	0x00001bb0


	//   ....[8]....
        /*00f8*/ 	.word	0x00001bc0


	//   ....[9]....
        /*00fc*/ 	.word	0x00001d10


	//   ....[10]....
        /*0100*/ 	.word	0x00001d20


	//   ....[11]....
        /*0104*/ 	.word	0x00001d60


	//   ....[12]....
        /*0108*/ 	.word	0x00001da0


	//   ....[13]....
        /*010c*/ 	.word	0x00001ee0


	//   ....[14]....
        /*0110*/ 	.word	0x00001ef0


	//   ....[15]....
        /*0114*/ 	.word	0x00002160


	//   ....[16]....
        /*0118*/ 	.word	0x00002180


	//   ....[17]....
        /*011c*/ 	.word	0x00002670


	//   ....[18]....
        /*0120*/ 	.word	0x000026c0


	//----- nvinfo : EIATTR_COOP_GROUP_MASK_REGIDS
	.align		4
.L_42:
        /*0124*/ 	.byte	0x04, 0x29
        /*0126*/ 	.short	(.L_44 - .L_43)


	//   ....[0]....
.L_43:
        /*0128*/ 	.word	0xffffffff


	//   ....[1]....
        /*012c*/ 	.word	0xffffffff


	//   ....[2]....
        /*0130*/ 	.word	0xffffffff


	//   ....[3]....
        /*0134*/ 	.word	0xffffffff


	//   ....[4]....
        /*0138*/ 	.word	0xffffffff


	//   ....[5]....
        /*013c*/ 	.word	0xffffffff


	//   ....[6]....
        /*0140*/ 	.word	0xffffffff


	//   ....[7]....
        /*0144*/ 	.word	0xffffffff


	//   ....[8]....
        /*0148*/ 	.word	0xffffffff


	//   ....[9]....
        /*014c*/ 	.word	0xffffffff


	//----- nvinfo : EIATTR_COOP_GROUP_INSTR_OFFSETS
	.align		4
.L_44:
        /*0150*/ 	.byte	0x04, 0x28
        /*0152*/ 	.short	(.L_46 - .L_45)


	//   ....[0]....
.L_45:
        /*0154*/ 	.word	0x00000050


	//   ....[1]....
        /*0158*/ 	.word	0x00000310


	//   ....[2]....
        /*015c*/ 	.word	0x00000500


	//   ....[3]....
        /*0160*/ 	.word	0x000009c0


	//   ....[4]....
        /*0164*/ 	.word	0x00000b00


	//   ....[5]....
        /*0168*/ 	.word	0x00000fb0


	//   ....[6]....
        /*016c*/ 	.word	0x000010f0


	//   ....[7]....
        /*0170*/ 	.word	0x000015e0


	//   ....[8]....
        /*0174*/ 	.word	0x00002500


	//   ....[9]....
        /*0178*/ 	.word	0x00002770


	//----- nvinfo : EIATTR_VRC_CTA_INIT_COUNT
	.align		4
.L_46:
        /*017c*/ 	.byte	0x02, 0x4a
        /*017e*/ 	.byte	0x80
	.zero		1


	//----- nvinfo : EIATTR_MBARRIER_INSTR_OFFSETS
	.align		4
        /*0180*/ 	.byte	0x04, 0x39
        /*0182*/ 	.short	(.L_48 - .L_47)


	//   ....[0]....
.L_47:
        /*0184*/ 	.word	0x000017f0
        /*0188*/ 	.word	0x000000ff
        /*018c*/ 	.word	0x00003000
        /*0190*/ 	.short	0x0100
        /*0192*/ 	.byte	0x0c
	.zero		1


	//   ....[1]....
        /*0194*/ 	.word	0x00001800
        /*0198*/ 	.word	0x000000ff
        /*019c*/ 	.word	0x00003010
        /*01a0*/ 	.short	0x0100
        /*01a2*/ 	.byte	0x0c
	.zero		1


	//   ....[2]....
        /*01a4*/ 	.word	0x00001ad0
        /*01a8*/ 	.word	0x000000ff
        /*01ac*/ 	.word	0x00003000
        /*01b0*/ 	.short	0x010a
        /*01b2*/ 	.byte	0x0c
	.zero		1


	//   ....[3]....
        /*01b4*/ 	.word	0x00001c10
        /*01b8*/ 	.word	0x000000ff
        /*01bc*/ 	.word	0x00003010
        /*01c0*/ 	.short	0x010a
        /*01c2*/ 	.byte	0x0c
	.zero		1


	//   ....[4]....
        /*01c4*/ 	.word	0x00001e20
        /*01c8*/ 	.word	0x000000ff
        /*01cc*/ 	.word	0x00003000
        /*01d0*/ 	.short	0x010a
        /*01d2*/ 	.byte	0x0c
	.zero		1


	//   ....[5]....
        /*01d4*/ 	.word	0x00001f30
        /*01d8*/ 	.word	0x000000ff
        /*01dc*/ 	.word	0x00003010
        /*01e0*/ 	.short	0x010a
        /*01e2*/ 	.byte	0x0c
	.zero		1


	//   ....[6]....
        /*01e4*/ 	.word	0x00001fc0
        /*01e8*/ 	.word	0x000000ff
        /*01ec*/ 	.word	0x00003000
        /*01f0*/ 	.short	0x0108
        /*01f2*/ 	.byte	0x0c
	.zero		1


	//   ....[7]....
        /*01f4*/ 	.word	0x00001fd0
        /*01f8*/ 	.word	0x000000ff
        /*01fc*/ 	.word	0x00003010
        /*0200*/ 	.short	0x0108
        /*0202*/ 	.byte	0x0c
	.zero		1


	//   ....[8]....
        /*0204*/ 	.word	0x00002790
        /*0208*/ 	.word	0x000000ff
        /*020c*/ 	.word	0x00003000
        /*0210*/ 	.short	0x010a
        /*0212*/ 	.byte	0x0c
	.zero		1


	//   ....[9]....
        /*0214*/ 	.word	0x000027c0
        /*0218*/ 	.word	0x000000ff
        /*021c*/ 	.word	0x00003010
        /*0220*/ 	.short	0x010a
        /*0222*/ 	.byte	0x0c
	.zero		1


	//   ....[10]....
        /*0224*/ 	.word	0x000027f0
        /*0228*/ 	.word	0x000000ff
        /*022c*/ 	.word	0x00003000
        /*0230*/ 	.short	0x010a
        /*0232*/ 	.byte	0x0c
	.zero		1


	//   ....[11]....
        /*0234*/ 	.word	0x00002820
        /*0238*/ 	.word	0x000000ff
        /*023c*/ 	.word	0x00003010
        /*0240*/ 	.short	0x010a
        /*0242*/ 	.byte	0x0c
	.zero		1


	//----- nvinfo : EIATTR_NUM_MBARRIERS
	.align		4
.L_48:
        /*0244*/ 	.byte	0x03, 0x38
        /*0246*/ 	.short	0x0002


	//----- nvinfo : EIATTR_EXIT_INSTR_OFFSETS
	.align		4
        /*0248*/ 	.byte	0x04, 0x1c
        /*024a*/ 	.short	(.L_50 - .L_49)


	//   ....[0]....
.L_49:
        /*024c*/ 	.word	0x00002780


	//----- nvinfo : EIATTR_REQNTID
	.align		4
.L_50:
        /*0250*/ 	.byte	0x04, 0x10
        /*0252*/ 	.short	(.L_52 - .L_51)
.L_51:
        /*0254*/ 	.word	0x00000080
        /*0258*/ 	.word	0x00000001
        /*025c*/ 	.word	0x00000001


	//----- nvinfo : EIATTR_CRS_STACK_SIZE
	.align		4
.L_52:
        /*0260*/ 	.byte	0x04, 0x1e
        /*0262*/ 	.short	(.L_54 - .L_53)
.L_53:
        /*0264*/ 	.word	0x00000000


	//----- nvinfo : EIATTR_CBANK_PARAM_SIZE
	.align		4
.L_54:
        /*0268*/ 	.byte	0x03, 0x19
        /*026a*/ 	.short	0x0050


	//----- nvinfo : EIATTR_PARAM_CBANK
	.align		4
        /*026c*/ 	.byte	0x04, 0x0a
        /*026e*/ 	.short	(.L_56 - .L_55)
	.align		4
.L_55:
        /*0270*/ 	.word	index@(.nv.constant0.gluon_tcgen05)
        /*0274*/ 	.short	0x0380
        /*0276*/ 	.short	0x0050


	//----- nvinfo : EIATTR_SW_WAR
	.align		4
.L_56:
        /*0278*/ 	.byte	0x04, 0x36
        /*027a*/ 	.short	(.L_58 - .L_57)
.L_57:
        /*027c*/ 	.word	0x00000008
.L_58:


//--------------------- .nv.compat                --------------------------
	.section	.nv.compat,"",@"SHT_CUDA_COMPAT_INFO"
	.align	4
        /*0000*/ 	.byte	0x02, 0x02, 0x02, 0x00, 0x02, 0x05, 0x05, 0x00, 0x02, 0x03, 0x03, 0x00, 0x02, 0x06, 0x01, 0x00


//--------------------- .nv.callgraph             --------------------------
	.section	.nv.callgraph,"",@"SHT_CUDA_CALLGRAPH"
	.align	4
	.sectionentsize	8
	.align		4
        /*0000*/ 	.word	0x00000000
	.align		4
        /*0004*/ 	.word	0xffffffff
	.align		4
        /*0008*/ 	.word	0x00000000
	.align		4
        /*000c*/ 	.word	0xfffffffe
	.align		4
        /*0010*/ 	.word	0x00000000
	.align		4
        /*0014*/ 	.word	0xfffffffd
	.align		4
        /*0018*/ 	.word	0x00000000
	.align		4
        /*001c*/ 	.word	0xfffffffc


//--------------------- .text.gluon_tcgen05       --------------------------
	.section	.text.gluon_tcgen05,"ax",@progbits
	.align	128
        .global         gluon_tcgen05
        .type           gluon_tcgen05,@function
        .size           gluon_tcgen05,(.L_x_73 - gluon_tcgen05)
        .other          gluon_tcgen05,@"STO_CUDA_ENTRY STV_DEFAULT"
gluon_tcgen05:
.text.gluon_tcgen05:
[----:B------:R-:W1:Y:S01]  /*0000*/  LDC R1, c[0x0][0x37c] ;  /* 0x0000df00ff017b82 */ /* 0x000e620000000800 */
[----:B------:R-:W2:Y:S02]  /*0010*/  S2R R0, SR_TID.X ;  /* 0x0000000000007919 */ /* 0x000ea40000002100 */
[----:B--2---:R-:W-:-:S13]  /*0020*/  ISETP.GE.U32.AND P2, PT, R0, 0x20, PT ;  /* 0x000000200000780c */ /* 0x004fda0003f46070 */
[----:B------:R-:W-:Y:S05]  /*0030*/  @P2 BRA `(.L_x_0) ;  /* 0x0000000000b82947 */ /* 0x000fea0003800000 */
[----:B------:R-:W2:Y:S01]  /*0040*/  S2UR UR6, SR_CgaCtaId ;  /* 0x00000000000679c3 */ /* 0x000ea20000008800 */
[----:B------:R-:W-:Y:S01]  /*0050*/  NOP ;  /* 0x0000000000007918 */ /* 0x000fe20000000000 */
[----:B------:R-:W-:Y:S02]  /*0060*/  UMOV UR4, 0x40 ;  /* 0x0000004000047882 */ /* 0x000fe40000000000 */
[----:B--2---:R-:W-:-:S09]  /*0070*/  ULEA UR4, UR6, UR4, 0x18 ;  /* 0x0000000406047291 */ /* 0x004fd2000f8ec0ff */
[----:B------:R-:W2:Y:S01]  /*0080*/  LDS.U8 R2, [UR4] ;  /* 0x00000004ff027984 */ /* 0x000ea20008000000 */
[----:B------:R-:W-:Y:S02]  /*0090*/  UMOV UR4, 0x400 ;  /* 0x0000040000047882 */ /* 0x000fe40000000000 */
[----:B------:R-:W-:Y:S01]  /*00a0*/  ULEA UR4, UR6, UR4, 0x18 ;  /* 0x0000000406047291 */ /* 0x000fe2000f8ec0ff */
[----:B--2---:R-:W-:-:S13]  /*00b0*/  ISETP.NE.AND P0, PT, R2, RZ, PT ;  /* 0x000000ff0200720c */ /* 0x004fda0003f05270 */
[----:B------:R-:W-:Y:S05]  /*00c0*/  @P0 BRA `(.L_x_1) ;  /* 0x00000000007c0947 */ /* 0x000fea0003800000 */
[----:B------:R-:W-:-:S13]  /*00d0*/  ELECT P0, URZ, PT ;  /* 0x0000000000ff782f */ /* 0x000fda0003800000 */
[----:B------:R-:W-:Y:S05]  /*00e0*/  @!P0 BRA `(.L_x_2) ;  /* 0x0000000000848947 */ /* 0x000fea0003800000 */
[----:B------:R-:W-:Y:S01]  /*00f0*/  UMOV UR5, 0x4 ;  /* 0x0000000400057882 */ /* 0x000fe20000000000 */
[----:B------:R-:W-:Y:S02]  /*0100*/  IMAD.MOV.U32 R5, RZ, RZ, 0x1 ;  /* 0x00000001ff057424 */ /* 0x000fe400078e00ff */
[----:B------:R-:W-:Y:S02]  /*0110*/  IMAD.MOV.U32 R3, RZ, RZ, 0xf ;  /* 0x0000000fff037424 */ /* 0x000fe400078e00ff */
[----:B------:R-:W-:Y:S04]  /*0120*/  DEPBAR.LE SB2, 0x36 ;  /* 0x0000ad800000791a */ /* 0x000fe80000000000 */
[----:B------:R-:W2:Y:S02]  /*0130*/  UTCATOMSWS.FIND_AND_SET.ALIGN UP0, UR5, UR5 ;  /* 0x00000005000575e3 */ /* 0x000ea40008000800 */
[----:B--2---:R-:W-:-:S04]  /*0140*/  PLOP3.LUT P0, PT, PT, PT, UP0, 0x80, 0x8 ;  /* 0x000000000008781c */ /* 0x004fc80003f0f008 */
[----:B------:R-:W-:-:S04]  /*0150*/  SEL R2, RZ, 0xffffffff, !P0 ;  /* 0xffffffffff027807 */ /* 0x000fc80004000000 */
[----:B------:R-:W-:Y:S01]  /*0160*/  ISETP.NE.AND P0, PT, R2, RZ, PT ;  /* 0x000000ff0200720c */ /* 0x000fe20003f05270 */
[----:B------:R-:W-:-:S12]  /*0170*/  IMAD.U32 R2, RZ, RZ, UR5 ;  /* 0x00000005ff027e24 */ /* 0x000fd8000f8e00ff */
[----:B------:R-:W-:Y:S05]  /*0180*/  @P0 BRA `(.L_x_3) ;  /* 0x0000000000240947 */ /* 0x000fea0003800000 */
.L_x_4:
[----:B------:R-:W-:Y:S05]  /*0190*/  NANOSLEEP 0x64 ;  /* 0x000000640000795d */ /* 0x000fea0003800000 */
[----:B------:R-:W-:-:S05]  /*01a0*/  UMOV UR5, 0x4 ;  /* 0x0000000400057882 */ /* 0x000fca0000000000 */
[----:B------:R-:W-:Y:S04]  /*01b0*/  DEPBAR.LE SB2, 0x36 ;  /* 0x0000ad800000791a */ /* 0x000fe80000000000 */
[----:B------:R-:W2:Y:S02]  /*01c0*/  UTCATOMSWS.FIND_AND_SET.ALIGN UP0, UR5, UR5 ;  /* 0x00000005000575e3 */ /* 0x000ea40008000800 */
[----:B--2---:R-:W-:-:S04]  /*01d0*/  PLOP3.LUT P0, PT, PT, PT, UP0, 0x80, 0x8 ;  /* 0x000000000008781c */ /* 0x004fc80003f0f008 */
[----:B------:R-:W-:-:S04]  /*01e0*/  SEL R2, RZ, 0xffffffff, !P0 ;  /* 0xffffffffff027807 */ /* 0x000fc80004000000 */
[----:B------:R-:W-:Y:S01]  /*01f0*/  ISETP.NE.AND P0, PT, R2, RZ, PT ;  /* 0x000000ff0200720c */ /* 0x000fe20003f05270 */
[----:B------:R-:W-:-:S12]  /*0200*/  IMAD.U32 R2, RZ, RZ, UR5 ;  /* 0x00000005ff027e24 */ /* 0x000fd8000f8e00ff */
[----:B------:R-:W-:Y:S05]  /*0210*/  @!P0 BRA `(.L_x_4) ;  /* 0xfffffffc00dc8947 */ /* 0x000fea000383ffff */
.L_x_3:
[C---:B------:R-:W-:Y:S01]  /*0220*/  VIADD R4, R2.reuse, 0x10 ;  /* 0x0000001002047836 */ /* 0x040fe20000000000 */
[----:B------:R-:W-:Y:S01]  /*0230*/  UMOV UR5, 0x50 ;  /* 0x0000005000057882 */ /* 0x000fe20000000000 */
[----:B------:R-:W-:Y:S01]  /*0240*/  SHF.L.U32 R3, R3, R2, RZ ;  /* 0x0000000203037219 */ /* 0x000fe200000006ff */
[----:B------:R-:W-:Y:S01]  /*0250*/  ULEA UR5, UR6, UR5, 0x18 ;  /* 0x0000000506057291 */ /* 0x000fe2000f8ec0ff */
[----:B------:R-:W-:Y:S01]  /*0260*/  IMAD.SHL.U32 R2, R2, 0x20, RZ ;  /* 0x0000002002027824 */ /* 0x000fe200078e00ff */
[----:B------:R-:W-:-:S04]  /*0270*/  SHF.L.U32 R4, R5, R4, RZ ;  /* 0x0000000405047219 */ /* 0x000fc800000006ff */
[----:B------:R-:W-:-:S05]  /*0280*/  LOP3.LUT R3, R4, R3, RZ, 0xfc, !PT ;  /* 0x0000000304037212 */ /* 0x000fca00078efcff */
[----:B------:R2:W-:Y:S04]  /*0290*/  ATOMS.OR RZ, [UR5], R3 ;  /* 0x00000003ffff798c */ /* 0x0005e8000b000005 */
[----:B------:R2:W-:Y:S01]  /*02a0*/  STS [UR4], R2 ;  /* 0x00000002ff007988 */ /* 0x0005e20008000804 */
[----:B------:R-:W-:Y:S05]  /*02b0*/  BRA `(.L_x_2) ;  /* 0x0000000000107947 */ /* 0x000fea0003800000 */
.L_x_1:
[----:B------:R-:W-:Y:S01]  /*02c0*/  IMAD.MOV.U32 R3, RZ, RZ, -0x1 ;  /* 0xffffffffff037424 */ /* 0x000fe200078e00ff */
[----:B------:R-:W-:-:S04]  /*02d0*/  MOV R2, 0x300 ;  /* 0x0000030000027802 */ /* 0x000fc80000000f00 */
[----:B------:R2:W-:Y:S03]  /*02e0*/  STS [UR4], R3 ;  /* 0x00000003ff007988 */ /* 0x0005e60008000804 */
[----:B-12---:R-:W-:Y:S05]  /*02f0*/  CALL.REL.NOINC `($__internal_1_$__cuda_sm10x_tcgen05_guardrail_trap_phase_invalid_during_alloc) ;  /* 0x0000002400607944 */ /* 0x006fea0003c00000 */
.L_x_2:
[----:B------:R-:W-:Y:S05]  /*0300*/  WARPSYNC.ALL ;  /* 0x0000000000007948 */ /* 0x000fea0003800000 */
[----:B------:R-:W-:Y:S01]  /*0310*/  NOP ;  /* 0x0000000000007918 */ /* 0x000fe20000000000 */
.L_x_0:
[----:B------:R-:W3:Y:S08]  /*0320*/  S2UR UR4, SR_CgaCtaId ;  /* 0x00000000000479c3 */ /* 0x000ef00000008800 */
[----:B------:R-:W-:Y:S01]  /*0330*/  BAR.SYNC.DEFER_BLOCKING 0x0 ;  /* 0x0000000000007b1d */ /* 0x000fe20000010000 */
[----:B------:R-:W-:-:S05]  /*0340*/  LOP3.LUT R68, R0, 0x7f, RZ, 0xc0, !PT ;  /* 0x0000007f00447812 */ /* 0x000fca00078ec0ff */
[----:B------:R-:W-:Y:S02]  /*0350*/  UMOV UR12, 0x400 ;  /* 0x00000400000c7882 */ /* 0x000fe40000000000 */
[----:B--2---:R-:W2:Y:S08]  /*0360*/  LDC R3, c[0x0][0x398] ;  /* 0x0000e600ff037b82 */ /* 0x004eb00000000800 */
[----:B------:R-:W4:Y:S01]  /*0370*/  LDC R12, c[0x0][0x3a0] ;  /* 0x0000e800ff0c7b82 */ /* 0x000f220000000800 */
[----:B---3--:R-:W-:-:S07]  /*0380*/  ULEA UR12, UR4, UR12, 0x18 ;  /* 0x0000000c040c7291 */ /* 0x008fce000f8ec0ff */
[----:B------:R-:W3:Y:S02]  /*0390*/  S2UR UR13, SR_CTAID.Y ;  /* 0x00000000000d79c3 */ /* 0x000ee40000002600 */
[----:B------:R-:W5:Y:S06]  /*03a0*/  LDS R4, [UR12] ;  /* 0x0000000cff047984 */ /* 0x000f6c0008000800 */
[----:B------:R-:W-:Y:S06]  /*03b0*/  BAR.SYNC.DEFER_BLOCKING 0x0 ;  /* 0x0000000000007b1d */ /* 0x000fec0000010000 */
[----:B------:R-:W-:Y:S05]  /*03c0*/  @P2 BRA `(.L_x_5) ;  /* 0x0000000000182947 */ /* 0x000fea0003800000 */
[----:B------:R-:W-:Y:S01]  /*03d0*/  ELECT P0, URZ, PT ;  /* 0x0000000000ff782f */ /* 0x000fe20003800000 */
[----:B------:R-:W-:Y:S01]  /*03e0*/  IMAD.MOV.U32 R2, RZ, RZ, 0x1 ;  /* 0x00000001ff027424 */ /* 0x000fe200078e00ff */
[----:B------:R-:W-:Y:S01]  /*03f0*/  UMOV UR5, 0x40 ;  /* 0x0000004000057882 */ /* 0x000fe20000000000 */
[----:B------:R-:W-:Y:S01]  /*0400*/  UVIRTCOUNT.DEALLOC.SMPOOL 0x80 ;  /* 0x000000800000784c */ /* 0x000fe20000000000 */
[----:B------:R-:W-:-:S09]  /*0410*/  ULEA UR5, UR4, UR5, 0x18 ;  /* 0x0000000504057291 */ /* 0x000fd2000f8ec0ff */
[----:B------:R5:W-:Y:S03]  /*0420*/  @P0 STS.U8 [UR5], R2 ;  /* 0x00000002ff000988 */ /* 0x000be60008000005 */
.L_x_5:
[----:B------:R-:W5:Y:S01]  /*0430*/  S2UR UR4, SR_CTAID.Z ;  /* 0x00000000000479c3 */ /* 0x000f620000002700 */
[----:B------:R-:W4:Y:S01]  /*0440*/  LDCU UR5, c[0x0][0x370] ;  /* 0x00006e00ff0577ac */ /* 0x000f220008000800 */
[C---:B------:R-:W-:Y:S01]  /*0450*/  ISETP.GE.U32.AND P0, PT, R68.reuse, 0x20, PT ;  /* 0x000000204400780c */ /* 0x040fe20003f06070 */
[----:B--2--5:R-:W-:Y:S01]  /*0460*/  VIADD R2, R3, 0xffffffff ;  /* 0xffffffff03027836 */ /* 0x024fe20000000000 */
[C---:B------:R-:W-:Y:S01]  /*0470*/  ISETP.NE.U32.AND P3, PT, R68.reuse, RZ, PT ;  /* 0x000000ff4400720c */ /* 0x040fe20003f65070 */
[----:B------:R-:W2:Y:S01]  /*0480*/  LDCU UR6, c[0x0][0x374] ;  /* 0x00006e80ff0677ac */ /* 0x000ea20008000800 */
[----:B------:R-:W-:Y:S01]  /*0490*/  LEA R13, R68, UR12, 0x2 ;  /* 0x0000000c440d7c11 */ /* 0x000fe2000f8e10ff */
[----:B----4-:R-:W-:Y:S01]  /*04a0*/  VIADD R10, R12, 0xffffffff ;  /* 0xffffffff0c0a7836 */ /* 0x010fe20000000000 */
[----:B------:R-:W4:Y:S01]  /*04b0*/  S2UR UR27, SR_CTAID.X ;  /* 0x00000000001b79c3 */ /* 0x000f220000002500 */
[----:B------:R-:W5:Y:S01]  /*04c0*/  LDCU.64 UR14, c[0x0][0x3c0] ;  /* 0x00007800ff0e77ac */ /* 0x000f620008000a00 */
[----:B------:R-:W-:Y:S01]  /*04d0*/  R2UR UR32, R4 ;  /* 0x00000000042072ca */ /* 0x000fe200000e0000 */
[----:B------:R-:W-:Y:S04]  /*04e0*/  BSSY.RECONVERGENT B0, `(.L_x_6) ;  /* 0x0000011000007945 */ /* 0x000fe80003800200 */
[----:B------:R3:W-:Y:S01]  /*04f0*/  @!P0 STS [R13], RZ ;  /* 0x000000ff0d008388 */ /* 0x0007e20000000800 */
[----:B------:R-:W-:-:S03]  /*0500*/  NOP ;  /* 0x0000000000007918 */ /* 0x000fc60000000000 */
[----:B------:R3:W-:Y:S02]  /*0510*/  @!P3 STS [UR12+0x24], R2 ;  /* 0x00002402ff00b988 */ /* 0x0007e4000800080c */
[----:B--23--:R-:W-:Y:S02]  /*0520*/  UIMAD UR4, UR4, UR6, UR13 ;  /* 0x00000006040472a4 */ /* 0x00cfe4000f8e020d */
[----:B------:R2:W-:Y:S02]  /*0530*/  @!P3 STS [UR12+0x20], R10 ;  /* 0x0000200aff00b988 */ /* 0x0005e4000800080c */
[----:B----4-:R-:W-:-:S04]  /*0540*/  UIMAD UR4, UR4, UR5, UR27 ;  /* 0x00000005040472a4 */ /* 0x010fc8000f8e021b */
[----:B------:R-:W-:-:S04]  /*0550*/  UIMAD UR4, UR4, 0x180, URZ ;  /* 0x00000180040478a4 */ /* 0x000fc8000f8e02ff */
[----:B-----5:R-:W-:-:S04]  /*0560*/  UIADD3 UR8, UP0, UPT, UR4, UR14, URZ ;  /* 0x0000000e04087290 */ /* 0x020fc8000ff1e0ff */
[----:B------:R-:W-:Y:S01]  /*0570*/  ULEA.HI.X.SX32 UR9, UR4, UR15, 0x1, UP0 ;  /* 0x0000000f04097291 */ /* 0x000fe200080f0eff */
[----:B--2---:R-:W-:Y:S11]  /*0580*/  @P3 BRA `(.L_x_7) ;  /* 0x0000000000183947 */ /* 0x004ff60003800000 */
[----:B------:R-:W2:Y:S01]  /*0590*/  LDS R3, [UR12+0x8] ;  /* 0x0000080cff037984 */ /* 0x000ea20008000800 */
[----:B------:R-:W3:Y:S01]  /*05a0*/  LDC.64 R6, c[0x0][0x380] ;  /* 0x0000e000ff067b82 */ /* 0x000ee20000000a00 */
[----:B------:R-:W-:Y:S02]  /*05b0*/  IMAD.MOV.U32 R4, RZ, RZ, 0x70 ;  /* 0x00000070ff047424 */ /* 0x000fe400078e00ff */
[----:B---3--:R3:W-:Y:S03]  /*05c0*/  STS.64 [UR12], R6 ;  /* 0x00000006ff007988 */ /* 0x0087e60008000a0c */
[----:B--2---:R-:W-:-:S05]  /*05d0*/  LOP3.LUT R3, R3, 0x10, R4, 0xd8, !PT ;  /* 0x0000001003037812 */ /* 0x004fca00078ed804 */
[----:B------:R3:W-:Y:S02]  /*05e0*/  STS [UR12+0x8], R3 ;  /* 0x00000803ff007988 */ /* 0x0007e4000800080c */
.L_x_7:
[----:B------:R-:W-:Y:S05]  /*05f0*/  BSYNC.RECONVERGENT B0 ;  /* 0x0000000000007941 */ /* 0x000fea0003800200 */
.L_x_6:
[----:B------:R-:W-:Y:S04]  /*0600*/  BSSY.RECONVERGENT B0, `(.L_x_8) ;  /* 0x000000a000007945 */ /* 0x000fe80003800200 */
[----:B------:R-:W-:Y:S05]  /*0610*/  @P3 BRA `(.L_x_9) ;  /* 0x0000000000203947 */ /* 0x000fea0003800000 */
[----:B---3--:R-:W2:Y:S01]  /*0620*/  LDS R3, [UR12+0x34] ;  /* 0x0000340cff037984 */ /* 0x008ea20008000800 */
[----:B------:R-:W-:Y:S02]  /*0630*/  IMAD.MOV.U32 R4, RZ, RZ, 0x1f000000 ;  /* 0x1f000000ff047424 */ /* 0x000fe400078e00ff */
[----:B------:R-:W-:Y:S01]  /*0640*/  @!P3 IMAD.MOV.U32 R5, RZ, RZ, 0x3f ;  /* 0x0000003fff05b424 */ /* 0x000fe200078e00ff */
[----:B------:R-:W3:Y:S02]  /*0650*/  @!P3 LDS R6, [UR12+0x38] ;  /* 0x0000380cff06b984 */ /* 0x000ee40008000800 */
[----:B--2---:R-:W-:Y:S02]  /*0660*/  LOP3.LUT R3, R3, 0xff000000, R4, 0xb8, !PT ;  /* 0xff00000003037812 */ /* 0x004fe400078eb804 */
[----:B---3--:R-:W-:-:S03]  /*0670*/  @!P3 LOP3.LUT R4, R6, 0xff, R5, 0xb8, !PT ;  /* 0x000000ff0604b812 */ /* 0x008fc600078eb805 */
[----:B------:R2:W-:Y:S04]  /*0680*/  STS [UR12+0x34], R3 ;  /* 0x00003403ff007988 */ /* 0x0005e8000800080c */
[----:B------:R2:W-:Y:S02]  /*0690*/  @!P3 STS [UR12+0x38], R4 ;  /* 0x00003804ff00b988 */ /* 0x0005e4000800080c */
.L_x_9:
[----:B------:R-:W-:Y:S05]  /*06a0*/  BSYNC.RECONVERGENT B0 ;  /* 0x0000000000007941 */ /* 0x000fea0003800200 */
.L_x_8:
[----:B------:R-:W-:Y:S04]  /*06b0*/  BSSY.RECONVERGENT B0, `(.L_x_10) ;  /* 0x000000e000007945 */ /* 0x000fe80003800200 */
[----:B------:R-:W-:Y:S05]  /*06c0*/  @P3 BRA `(.L_x_11) ;  /* 0x0000000000303947 */ /* 0x000fea0003800000 */
[----:B--2---:R-:W2:Y:S01]  /*06d0*/  LDS R4, [UR12+0x34] ;  /* 0x0000340cff047984 */ /* 0x004ea20008000800 */
[----:B------:R-:W4:Y:S03]  /*06e0*/  LDC.64 R8, c[0x0][0x3a8] ;  /* 0x0000ea00ff087b82 */ /* 0x000f260000000a00 */
[----:B---3--:R-:W3:Y:S01]  /*06f0*/  LDS R3, [UR12+0x1c] ;  /* 0x00001c0cff037984 */ /* 0x008ee20008000800 */
[C---:B----4-:R-:W-:Y:S01]  /*0700*/  SHF.L.U64.HI R6, R8.reuse, 0x1, R9 ;  /* 0x0000000108067819 */ /* 0x050fe20000010209 */
[----:B------:R-:W-:-:S03]  /*0710*/  IMAD.SHL.U32 R5, R8, 0x2, RZ ;  /* 0x0000000208057824 */ /* 0x000fc600078e00ff */
[--C-:B------:R-:W-:Y:S02]  /*0720*/  SHF.R.U32.HI R8, RZ, 0x4, R6.reuse ;  /* 0x00000004ff087819 */ /* 0x100fe40000011606 */
[----:B------:R-:W-:-:S05]  /*0730*/  SHF.R.U64 R5, R5, 0x4, R6 ;  /* 0x0000000405057819 */ /* 0x000fca0000001206 */
[----:B------:R4:W-:Y:S01]  /*0740*/  STS [UR12+0xc], R5 ;  /* 0x00000c05ff007988 */ /* 0x0009e2000800080c */
[----:B--2---:R-:W-:Y:S02]  /*0750*/  LOP3.LUT R4, R4, 0x7, RZ, 0xb8, !PT ;  /* 0x0000000704047812 */ /* 0x004fe400078eb8ff */
[----:B---3--:R-:W-:-:S03]  /*0760*/  LOP3.LUT R3, R3, 0xf, R8, 0xb8, !PT ;  /* 0x0000000f03037812 */ /* 0x008fc600078eb808 */
[----:B------:R4:W-:Y:S04]  /*0770*/  STS [UR12+0x34], R4 ;  /* 0x00003404ff007988 */ /* 0x0009e8000800080c */
[----:B------:R4:W-:Y:S02]  /*0780*/  STS [UR12+0x1c], R3 ;  /* 0x00001c03ff007988 */ /* 0x0009e4000800080c */
.L_x_11:
[----:B------:R-:W-:Y:S05]  /*0790*/  BSYNC.RECONVERGENT B0 ;  /* 0x0000000000007941 */ /* 0x000fea0003800200 */
.L_x_10:
[----:B------:R-:W-:Y:S04]  /*07a0*/  BSSY.RECONVERGENT B1, `(.L_x_12) ;  /* 0x000001a000017945 */ /* 0x000fe80003800200 */
[----:B------:R-:W-:Y:S04]  /*07b0*/  BSSY.RELIABLE B0, `(.L_x_13) ;  /* 0x0000015000007945 */ /* 0x000fe80003800100 */
[----:B------:R-:W-:Y:S05]  /*07c0*/  @P3 BRA `(.L_x_14) ;  /* 0x0000000000203947 */ /* 0x000fea0003800000 */
[----:B--234-:R-:W2:Y:S02]  /*07d0*/  LDS R3, [UR12+0x34] ;  /* 0x0000340cff037984 */ /* 0x01cea40008000800 */
[----:B--2---:R-:W-:-:S05]  /*07e0*/  LOP3.LUT R3, R3, 0x38, RZ, 0xb8, !PT ;  /* 0x0000003803037812 */ /* 0x004fca00078eb8ff */
[----:B------:R2:W-:Y:S01]  /*07f0*/  STS [UR12+0x34], R3 ;  /* 0x00003403ff007988 */ /* 0x0005e2000800080c */
[----:B------:R-:W-:Y:S05]  /*0800*/  @P3 BRA `(.L_x_15) ;  /* 0x0000000000203947 */ /* 0x000fea0003800000 */
[----:B--2---:R-:W2:Y:S01]  /*0810*/  LDS R3, [UR12+0x8] ;  /* 0x0000080cff037984 */ /* 0x004ea20008000800 */
[----:B------:R-:W-:-:S05]  /*0820*/  IMAD.MOV.U32 R4, RZ, RZ, 0x780 ;  /* 0x00000780ff047424 */ /* 0x000fca00078e00ff */
[----:B--2---:R-:W-:-:S05]  /*0830*/  LOP3.LUT R3, R3, 0x300, R4, 0xd8, !PT ;  /* 0x0000030003037812 */ /* 0x004fca00078ed804 */
[----:B------:R5:W-:Y:S02]  /*0840*/  STS [UR12+0x8], R3 ;  /* 0x00000803ff007988 */ /* 0x000be4000800080c */
.L_x_14:
[----:B------:R-:W-:Y:S05]  /*0850*/  @P3 BRA `(.L_x_16) ;  /* 0x0000000000283947 */ /* 0x000fea0003800000 */
[----:B--2345:R-:W2:Y:S02]  /*0860*/  LDS R3, [UR12+0x8] ;  /* 0x0000080cff037984 */ /* 0x03cea40008000800 */
[----:B--2---:R-:W-:-:S05]  /*0870*/  LOP3.LUT R3, R3, 0x1800, RZ, 0xb8, !PT ;  /* 0x0000180003037812 */ /* 0x004fca00078eb8ff */
[----:B------:R3:W-:Y:S02]  /*0880*/  STS [UR12+0x8], R3 ;  /* 0x00000803ff007988 */ /* 0x0007e4000800080c */
.L_x_15:
[----:B------:R-:W-:Y:S05]  /*0890*/  @P3 BREAK.RELIABLE B0 ;  /* 0x0000000000003942 */ /* 0x000fea0003800100 */
[----:B------:R-:W-:Y:S05]  /*08a0*/  @P3 BRA `(.L_x_17) ;  /* 0x0000000000243947 */ /* 0x000fea0003800000 */
[----:B------:R-:W4:Y:S01]  /*08b0*/  LDS R4, [UR12+0x8] ;  /* 0x0000080cff047984 */ /* 0x000f220008000800 */
[----:B--23--:R-:W-:-:S05]  /*08c0*/  IMAD.MOV.U32 R3, RZ, RZ, 0x6000 ;  /* 0x00006000ff037424 */ /* 0x00cfca00078e00ff */
[----:B----4-:R-:W-:-:S04]  /*08d0*/  LOP3.LUT R3, R4, 0x4000, R3, 0xd8, !PT ;  /* 0x0000400004037812 */ /* 0x010fc800078ed803 */
[----:B------:R-:W-:-:S05]  /*08e0*/  LOP3.LUT R3, R3, 0x400000, RZ, 0xb8, !PT ;  /* 0x0040000003037812 */ /* 0x000fca00078eb8ff */
[----:B------:R2:W-:Y:S02]  /*08f0*/  STS [UR12+0x8], R3 ;  /* 0x00000803ff007988 */ /* 0x0005e4000800080c */
.L_x_16:
[----:B------:R-:W-:Y:S05]  /*0900*/  BSYNC.RELIABLE B0 ;  /* 0x0000000000007941 */ /* 0x000fea0003800100 */
.L_x_13:
[----:B--2345:R-:W2:Y:S02]  /*0910*/  @!P3 LDS R3, [UR12+0x8] ;  /* 0x0000080cff03b984 */ /* 0x03cea40008000800 */
[----:B--2---:R-:W-:-:S05]  /*0920*/  @!P3 LOP3.LUT R3, R3, 0x8000, RZ, 0xb8, !PT ;  /* 0x000080000303b812 */ /* 0x004fca00078eb8ff */
[----:B------:R4:W-:Y:S02]  /*0930*/  @!P3 STS [UR12+0x8], R3 ;  /* 0x00000803ff00b988 */ /* 0x0009e4000800080c */
.L_x_17:
[----:B------:R-:W-:Y:S05]  /*0940*/  BSYNC.RECONVERGENT B1 ;  /* 0x0000000000017941 */ /* 0x000fea0003800200 */
.L_x_12:
[----:B------:R-:W-:Y:S05]  /*0950*/  WARPSYNC.ALL ;  /* 0x0000000000007948 */ /* 0x000fea0003800000 */
[----:B------:R-:W-:Y:S01]  /*0960*/  NOP ;  /* 0x0000000000007918 */ /* 0x000fe20000000000 */
[----:B------:R-:W5:Y:S02]  /*0970*/  LDC R6, c[0x0][0x39c] ;  /* 0x0000e700ff067b82 */ /* 0x000f640000000800 */
[----:B-----5:R-:W-:Y:S01]  /*0980*/  VIADD R6, R6, 0xffffffff ;  /* 0xffffffff06067836 */ /* 0x020fe20000000000 */
[----:B------:R-:W-:Y:S06]  /*0990*/  @P0 BRA `(.L_x_18) ;  /* 0x0000000000300947 */ /* 0x000fec0003800000 */
[----:B--234-:R-:W2:Y:S01]  /*09a0*/  S2R R3, SR_LANEID ;  /* 0x0000000000037919 */ /* 0x01cea20000000000 */
[----:B------:R-:W-:Y:S05]  /*09b0*/  WARPSYNC.ALL ;  /* 0x0000000000007948 */ /* 0x000fea0003800000 */
[----:B------:R-:W-:Y:S01]  /*09c0*/  NOP ;  /* 0x0000000000007918 */ /* 0x000fe20000000000 */
[----:B--2---:R-:W-:-:S05]  /*09d0*/  IMAD.SHL.U32 R3, R3, 0x4, RZ ;  /* 0x0000000403037824 */ /* 0x004fca00078e00ff */
[----:B------:R-:W2:Y:S01]  /*09e0*/  LDS R7, [R3+UR12] ;  /* 0x0000000c03077984 */ /* 0x000ea20008000800 */
[----:B------:R-:W-:-:S05]  /*09f0*/  IADD3 R4, P1, PT, R3, UR8, RZ ;  /* 0x0000000803047c10 */ /* 0x000fca000ff3e0ff */
[----:B------:R-:W-:-:S05]  /*0a00*/  IMAD.X R5, RZ, RZ, UR9, P1 ;  /* 0x00000009ff057e24 */ /* 0x000fca00088e06ff */
[----:B--2---:R5:W2:Y:S01]  /*0a10*/  ATOMG.E.EXCH.STRONG.GPU PT, RZ, [R4], R7 ;  /* 0x0000000704ff73a8 */ /* 0x004aa200041ee100 */
[----:B------:R-:W-:-:S04]  /*0a20*/  DEPBAR {5,4,3,2,1,0} ;  /* 0x0000003f0000791a */ /* 0x000fc80000000000 */
[----:B------:R-:W3:Y:S02]  /*0a30*/  CCTL.E.C.LDCU.IV.DEEP [UR8] ;  /* 0x0000000008007540 */ /* 0x000ee40009c08000 */
[----:B---3--:R5:W-:Y:S01]  /*0a40*/  UTMACCTL.IV [UR8] ;  /* 0x00000000080079b9 */ /* 0x008be20008000000 */
[----:B------:R-:W-:Y:S01]  /*0a50*/  NOP ;  /* 0x0000000000007918 */ /* 0x000fe20000000000 */
.L_x_18:
[----:B------:R-:W-:Y:S05]  /*0a60*/  @P0 BRA `(.L_x_19) ;  /* 0x00000000000c0947 */ /* 0x000fea0003800000 */
[----:B------:R0:W-:Y:S01]  /*0a70*/  UTMACMDFLUSH ;  /* 0x00000000000079b7 */ /* 0x0001e20000000000 */
[----:B------:R-:W-:Y:S05]  /*0a80*/  @P0 BRA `(.L_x_19) ;  /* 0x0000000000040947 */ /* 0x000fea0003800000 */
[----:B------:R-:W-:-:S04]  /*0a90*/  DEPBAR.LE SB0, 0x0 ;  /* 0x000080000000791a */ /* 0x000fc80000000000 */
.L_x_19:
[----:B------:R-:W-:Y:S05]  /*0aa0*/  WARPSYNC.ALL ;  /* 0x0000000000007948 */ /* 0x000fea0003800000 */
[----:B------:R-:W-:Y:S01]  /*0ab0*/  NOP ;  /* 0x0000000000007918 */ /* 0x000fe20000000000 */
[----:B--2---:R-:W-:Y:S06]  /*0ac0*/  BAR.SYNC.DEFER_BLOCKING 0x0 ;  /* 0x0000000000007b1d */ /* 0x004fec0000010000 */
[----:B------:R-:W-:Y:S02]  /*0ad0*/  BSSY.RECONVERGENT B1, `(.L_x_20) ;  /* 0x000000b000017945 */ /* 0x000fe40003800200 */
[----:B------:R-:W-:Y:S06]  /*0ae0*/  BAR.SYNC.DEFER_BLOCKING 0x0 ;  /* 0x0000000000007b1d */ /* 0x000fec0000010000 */
[----:B------:R2:W-:Y:S01]  /*0af0*/  @!P0 STS [R13], RZ ;  /* 0x000000ff0d008388 */ /* 0x0005e20000000800 */
[----:B------:R-:W-:Y:S01]  /*0b00*/  NOP ;  /* 0x0000000000007918 */ /* 0x000fe20000000000 */
[----:B------:R-:W-:Y:S05]  /*0b10*/  @P3 BRA `(.L_x_21) ;  /* 0x0000000000183947 */ /* 0x000fea0003800000 */
[----:B---34-:R-:W3:Y:S01]  /*0b20*/  LDS R3, [UR12+0x8] ;  /* 0x0000080cff037984 */ /* 0x018ee20008000800 */
[----:B------:R-:W4:Y:S01]  /*0b30*/  LDC.64 R8, c[0x0][0x388] ;  /* 0x0000e200ff087b82 */ /* 0x000f220000000a00 */
[----:B-----5:R-:W-:Y:S02]  /*0b40*/  IMAD.MOV.U32 R4, RZ, RZ, 0x70 ;  /* 0x00000070ff047424 */ /* 0x020fe400078e00ff */
[----:B----4-:R4:W-:Y:S03]  /*0b50*/  STS.64 [UR12], R8 ;  /* 0x00000008ff007988 */ /* 0x0109e60008000a0c */
[----:B---3--:R-:W-:-:S05]  /*0b60*/  LOP3.LUT R3, R3, 0x10, R4, 0xd8, !PT ;  /* 0x0000001003037812 */ /* 0x008fca00078ed804 */
[----:B------:R4:W-:Y:S02]  /*0b70*/  STS [UR12+0x8], R3 ;  /* 0x00000803ff007988 */ /* 0x0009e4000800080c */
.L_x_21:
[----:B-----5:R-:W-:Y:S05]  /*0b80*/  BSYNC.RECONVERGENT B1 ;  /* 0x0000000000017941 */ /* 0x020fea0003800200 */
.L_x_20:
[----:B------:R-:W-:Y:S04]  /*0b90*/  BSSY.RECONVERGENT B1, `(.L_x_22) ;  /* 0x000000a000017945 */ /* 0x000fe80003800200 */
[----:B------:R-:W-:Y:S05]  /*0ba0*/  @P3 BRA `(.L_x_23) ;  /* 0x0000000000203947 */ /* 0x000fea0003800000 */
[----:B---34-:R-:W3:Y:S01]  /*0bb0*/  LDS R3, [UR12+0x34] ;  /* 0x0000340cff037984 */ /* 0x018ee20008000800 */
[----:B------:R-:W-:Y:S02]  /*0bc0*/  IMAD.MOV.U32 R4, RZ, RZ, 0x3f000000 ;  /* 0x3f000000ff047424 */ /* 0x000fe400078e00ff */
[----:B------:R-:W-:Y:S01]  /*0bd0*/  @!P3 IMAD.MOV.U32 R5, RZ, RZ, 0x1f ;  /* 0x0000001fff05b424 */ /* 0x000fe200078e00ff */
[----:B------:R-:W4:Y:S02]  /*0be0*/  @!P3 LDS R8, [UR12+0x38] ;  /* 0x0000380cff08b984 */ /* 0x000f240008000800 */
[----:B---3--:R-:W-:Y:S02]  /*0bf0*/  LOP3.LUT R3, R3, 0xff000000, R4, 0xb8, !PT ;  /* 0xff00000003037812 */ /* 0x008fe400078eb804 */
[----:B----4-:R-:W-:-:S03]  /*0c00*/  @!P3 LOP3.LUT R4, R8, 0xff, R5, 0xb8, !PT ;  /* 0x000000ff0804b812 */ /* 0x010fc600078eb805 */
[----:B------:R5:W-:Y:S04]  /*0c10*/  STS [UR12+0x34], R3 ;  /* 0x00003403ff007988 */ /* 0x000be8000800080c */
[----:B------:R5:W-:Y:S02]  /*0c20*/  @!P3 STS [UR12+0x38], R4 ;  /* 0x00003804ff00b988 */ /* 0x000be4000800080c */
.L_x_23:
[----:B------:R-:W-:Y:S05]  /*0c30*/  BSYNC.RECONVERGENT B1 ;  /* 0x0000000000017941 */ /* 0x000fea0003800200 */
.L_x_22:
[----:B------:R-:W-:Y:S04]  /*0c40*/  BSSY.RECONVERGENT B1, `(.L_x_24) ;  /* 0x0000004000017945 */ /* 0x000fe80003800200 */
[----:B------:R-:W-:Y:S05]  /*0c50*/  @P3 BRA `(.L_x_25) ;  /* 0x0000000000083947 */ /* 0x000fea0003800000 */
[----:B------:R2:W-:Y:S04]  /*0c60*/  STS [UR12+0x24], R10 ;  /* 0x0000240aff007988 */ /* 0x0005e8000800080c */
[----:B------:R2:W-:Y:S02]  /*0c70*/  STS [UR12+0x20], R6 ;  /* 0x00002006ff007988 */ /* 0x0005e4000800080c */
.L_x_25:
[----:B------:R-:W-:Y:S05]  /*0c80*/  BSYNC.RECONVERGENT B1 ;  /* 0x0000000000017941 */ /* 0x000fea0003800200 */
.L_x_24:
[----:B------:R-:W-:Y:S04]  /*0c90*/  BSSY.RECONVERGENT B1, `(.L_x_26) ;  /* 0x000000e000017945 */ /* 0x000fe80003800200 */
[----:B------:R-:W-:Y:S05]  /*0ca0*/  @P3 BRA `(.L_x_27) ;  /* 0x0000000000303947 */ /* 0x000fea0003800000 */
[----:B-----5:R-:W5:Y:S01]  /*0cb0*/  LDS R4, [UR12+0x34] ;  /* 0x0000340cff047984 */ /* 0x020f620008000800 */
[----:B--2---:R-:W2:Y:S03]  /*0cc0*/  LDC.64 R10, c[0x0][0x3b0] ;  /* 0x0000ec00ff0a7b82 */ /* 0x004ea60000000a00 */
[----:B---34-:R-:W3:Y:S01]  /*0cd0*/  LDS R3, [UR12+0x1c] ;  /* 0x00001c0cff037984 */ /* 0x018ee20008000800 */
[C---:B--2---:R-:W-:Y:S01]  /*0ce0*/  SHF.L.U64.HI R8, R10.reuse, 0x1, R11 ;  /* 0x000000010a087819 */ /* 0x044fe2000001020b */
[----:B------:R-:W-:-:S03]  /*0cf0*/  IMAD.SHL.U32 R5, R10, 0x2, RZ ;  /* 0x000000020a057824 */ /* 0x000fc600078e00ff */
[--C-:B------:R-:W-:Y:S02]  /*0d00*/  SHF.R.U32.HI R10, RZ, 0x4, R8.reuse ;  /* 0x00000004ff0a7819 */ /* 0x100fe40000011608 */
[----:B------:R-:W-:-:S05]  /*0d10*/  SHF.R.U64 R5, R5, 0x4, R8 ;  /* 0x0000000405057819 */ /* 0x000fca0000001208 */
[----:B------:R2:W-:Y:S01]  /*0d20*/  STS [UR12+0xc], R5 ;  /* 0x00000c05ff007988 */ /* 0x0005e2000800080c */
[----:B-----5:R-:W-:Y:S02]  /*0d30*/  LOP3.LUT R4, R4, 0x7, RZ, 0xb8, !PT ;  /* 0x0000000704047812 */ /* 0x020fe400078eb8ff */
[----:B---3--:R-:W-:-:S03]  /*0d40*/  LOP3.LUT R3, R3, 0xf, R10, 0xb8, !PT ;  /* 0x0000000f03037812 */ /* 0x008fc600078eb80a */
[----:B------:R2:W-:Y:S04]  /*0d50*/  STS [UR12+0x34], R4 ;  /* 0x00003404ff007988 */ /* 0x0005e8000800080c */
[----:B------:R2:W-:Y:S02]  /*0d60*/  STS [UR12+0x1c], R3 ;  /* 0x00001c03ff007988 */ /* 0x0005e4000800080c */
.L_x_27:
[----:B------:R-:W-:Y:S05]  /*0d70*/  BSYNC.RECONVERGENT B1 ;  /* 0x0000000000017941 */ /* 0x000fea0003800200 */
.L_x_26:
[----:B------:R-:W-:Y:S04]  /*0d80*/  BSSY.RECONVERGENT B2, `(.L_x_28) ;  /* 0x000001a000027945 */ /* 0x000fe80003800200 */
[----:B------:R-:W-:Y:S04]  /*0d90*/  BSSY.RELIABLE B1, `(.L_x_29) ;  /* 0x0000015000017945 */ /* 0x000fe80003800100 */
[----:B------:R-:W-:Y:S05]  /*0da0*/  @P3 BRA `(.L_x_30) ;  /* 0x0000000000203947 */ /* 0x000fea0003800000 */
[----:B--2345:R-:W2:Y:S02]  /*0db0*/  LDS R3, [UR12+0x34] ;  /* 0x0000340cff037984 */ /* 0x03cea40008000800 */
[----:B--2---:R-:W-:-:S05]  /*0dc0*/  LOP3.LUT R3, R3, 0x38, RZ, 0xb8, !PT ;  /* 0x0000003803037812 */ /* 0x004fca00078eb8ff */
[----:B------:R2:W-:Y:S01]  /*0dd0*/  STS [UR12+0x34], R3 ;  /* 0x00003403ff007988 */ /* 0x0005e2000800080c */
[----:B------:R-:W-:Y:S05]  /*0de0*/  @P3 BRA `(.L_x_31) ;  /* 0x0000000000203947 */ /* 0x000fea0003800000 */
[----:B--2---:R-:W2:Y:S01]  /*0df0*/  LDS R3, [UR12+0x8] ;  /* 0x0000080cff037984 */ /* 0x004ea20008000800 */
[----:B------:R-:W-:-:S05]  /*0e00*/  IMAD.MOV.U32 R4, RZ, RZ, 0x780 ;  /* 0x00000780ff047424 */ /* 0x000fca00078e00ff */
[----:B--2---:R-:W-:-:S05]  /*0e10*/  LOP3.LUT R3, R3, 0x300, R4, 0xd8, !PT ;  /* 0x0000030003037812 */ /* 0x004fca00078ed804 */
[----:B------:R2:W-:Y:S02]  /*0e20*/  STS [UR12+0x8], R3 ;  /* 0x00000803ff007988 */ /* 0x0005e4000800080c */
.L_x_30:
[----:B------:R-:W-:Y:S05]  /*0e30*/  @P3 BRA `(.L_x_32) ;  /* 0x0000000000283947 */ /* 0x000fea0003800000 */
[----:B--2345:R-:W2:Y:S02]  /*0e40*/  LDS R3, [UR12+0x8] ;  /* 0x0000080cff037984 */ /* 0x03cea40008000800 */
[----:B--2---:R-:W-:-:S05]  /*0e50*/  LOP3.LUT R3, R3, 0x1800, RZ, 0xb8, !PT ;  /* 0x0000180003037812 */ /* 0x004fca00078eb8ff */
[----:B------:R3:W-:Y:S02]  /*0e60*/  STS [UR12+0x8], R3 ;  /* 0x00000803ff007988 */ /* 0x0007e4000800080c */
.L_x_31:
[----:B------:R-:W-:Y:S05]  /*0e70*/  @P3 BREAK.RELIABLE B1 ;  /* 0x0000000000013942 */ /* 0x000fea0003800100 */
[----:B------:R-:W-:Y:S05]  /*0e80*/  @P3 BRA `(.L_x_33) ;  /* 0x0000000000243947 */ /* 0x000fea0003800000 */
[----:B--23--:R-:W2:Y:S01]  /*0e90*/  LDS R3, [UR12+0x8] ;  /* 0x0000080cff037984 */ /* 0x00cea20008000800 */
[----:B------:R-:W-:-:S05]  /*0ea0*/  IMAD.MOV.U32 R4, RZ, RZ, 0x6000 ;  /* 0x00006000ff047424 */ /* 0x000fca00078e00ff */
[----:B--2---:R-:W-:-:S04]  /*0eb0*/  LOP3.LUT R3, R3, 0x6000, R4, 0xd8, !PT ;  /* 0x0000600003037812 */ /* 0x004fc800078ed804 */
[----:B------:R-:W-:-:S05]  /*0ec0*/  LOP3.LUT R3, R3, 0x400000, RZ, 0xb8, !PT ;  /* 0x0040000003037812 */ /* 0x000fca00078eb8ff */
[----:B------:R2:W-:Y:S02]  /*0ed0*/  STS [UR12+0x8], R3 ;  /* 0x00000803ff007988 */ /* 0x0005e4000800080c */
.L_x_32:
[----:B------:R-:W-:Y:S05]  /*0ee0*/  BSYNC.RELIABLE B1 ;  /* 0x0000000000017941 */ /* 0x000fea0003800100 */
.L_x_29:
[----:B--2345:R-:W2:Y:S02]  /*0ef0*/  @!P3 LDS R3, [UR12+0x8] ;  /* 0x0000080cff03b984 */ /* 0x03cea40008000800 */
[----:B--2---:R-:W-:-:S05]  /*0f00*/  @!P3 LOP3.LUT R3, R3, 0x8000, RZ, 0xb8, !PT ;  /* 0x000080000303b812 */ /* 0x004fca00078eb8ff */
[----:B------:R4:W-:Y:S02]  /*0f10*/  @!P3 STS [UR12+0x8], R3 ;  /* 0x00000803ff00b988 */ /* 0x0009e4000800080c */
.L_x_33:
[----:B------:R-:W-:Y:S05]  /*0f20*/  BSYNC.RECONVERGENT B2 ;  /* 0x0000000000027941 */ /* 0x000fea0003800200 */
.L_x_28:
[----:B------:R-:W-:Y:S05]  /*0f30*/  WARPSYNC.ALL ;  /* 0x0000000000007948 */ /* 0x000fea0003800000 */
[----:B------:R-:W-:Y:S01]  /*0f40*/  NOP ;  /* 0x0000000000007918 */ /* 0x000fe20000000000 */
[----:B------:R-:W-:-:S04]  /*0f50*/  UIADD3 UR5, UPT, UPT, UR4, 0x80, URZ ;  /* 0x0000008004057890 */ /* 0x000fc8000fffe0ff */
[----:B------:R-:W-:-:S04]  /*0f60*/  UIADD3 UR10, UP0, UPT, UR5, UR14, URZ ;  /* 0x0000000e050a7290 */ /* 0x000fc8000ff1e0ff */
[----:B------:R-:W-:Y:S01]  /*0f70*/  ULEA.HI.X.SX32 UR11, UR5, UR15, 0x1, UP0 ;  /* 0x0000000f050b7291 */ /* 0x000fe200080f0eff */
[----:B------:R-:W-:Y:S11]  /*0f80*/  @P0 BRA `(.L_x_34) ;  /* 0x0000000000300947 */ /* 0x000ff60003800000 */
        /* <DEDUP_REMOVED lines=12> */
.L_x_34:
[----:B------:R-:W-:Y:S05]  /*1050*/  @P0 BRA `(.L_x_35) ;  /* 0x00000000000c0947 */ /* 0x000fea0003800000 */
[----:B------:R0:W-:Y:S01]  /*1060*/  UTMACMDFLUSH ;  /* 0x00000000000079b7 */ /* 0x0001e20000000000 */
[----:B------:R-:W-:Y:S05]  /*1070*/  @P0 BRA `(.L_x_35) ;  /* 0x0000000000040947 */ /* 0x000fea0003800000 */
[----:B------:R-:W-:-:S04]  /*1080*/  DEPBAR.LE SB0, 0x0 ;  /* 0x000080000000791a */ /* 0x000fc80000000000 */
.L_x_35:
        /* <DEDUP_REMOVED lines=8> */
[----:B---345:R-:W3:Y:S01]  /*1110*/  LDS R3, [UR12+0x8] ;  /* 0x0000080cff037984 */ /* 0x038ee20008000800 */
[----:B------:R-:W4:Y:S01]  /*1120*/  LDC.64 R8, c[0x0][0x390] ;  /* 0x0000e400ff087b82 */ /* 0x000f220000000a00 */
[----:B------:R-:W-:Y:S02]  /*1130*/  IMAD.MOV.U32 R4, RZ, RZ, 0x70 ;  /* 0x00000070ff047424 */ /* 0x000fe400078e00ff */
[----:B----4-:R4:W-:Y:S03]  /*1140*/  STS.64 [UR12], R8 ;  /* 0x00000008ff007988 */ /* 0x0109e60008000a0c */
[----:B---3--:R-:W-:-:S05]  /*1150*/  LOP3.LUT R3, R3, 0x10, R4, 0xd8, !PT ;  /* 0x0000001003037812 */ /* 0x008fca00078ed804 */
[----:B------:R4:W-:Y:S02]  /*1160*/  STS [UR12+0x8], R3 ;  /* 0x00000803ff007988 */ /* 0x0009e4000800080c */
.L_x_37:
[----:B-----5:R-:W-:Y:S05]  /*1170*/  BSYNC.RECONVERGENT B2 ;  /* 0x0000000000027941 */ /* 0x020fea0003800200 */
.L_x_36:
[----:B------:R-:W-:Y:S04]  /*1180*/  BSSY.RECONVERGENT B3, `(.L_x_38) ;  /* 0x0000011000037945 */ /* 0x000fe80003800200 */
[----:B------:R-:W-:Y:S04]  /*1190*/  BSSY.RELIABLE B2, `(.L_x_39) ;  /* 0x000000e000027945 */ /* 0x000fe80003800100 */
[----:B------:R-:W-:Y:S05]  /*11a0*/  @P3 BRA `(.L_x_40) ;  /* 0x0000000000243947 */ /* 0x000fea0003800000 */
[----:B---34-:R-:W3:Y:S01]  /*11b0*/  LDS R3, [UR12+0x34] ;  /* 0x0000340cff037984 */ /* 0x018ee20008000800 */
[----:B------:R-:W-:-:S05]  /*11c0*/  IMAD.MOV.U32 R4, RZ, RZ, 0x3f000000 ;  /* 0x3f000000ff047424 */ /* 0x000fca00078e00ff */
[----:B---3--:R-:W-:-:S05]  /*11d0*/  LOP3.LUT R3, R3, 0xff000000, R4, 0xb8, !PT ;  /* 0xff00000003037812 */ /* 0x008fca00078eb804 */
[----:B------:R3:W-:Y:S01]  /*11e0*/  STS [UR12+0x34], R3 ;  /* 0x00003403ff007988 */ /* 0x0007e2000800080c */
[----:B------:R-:W-:Y:S05]  /*11f0*/  @P3 BRA `(.L_x_41) ;  /* 0x00000000001c3947 */ /* 0x000fea0003800000 */
[----:B---3--:R-:W3:Y:S01]  /*1200*/  LDS R3, [UR12+0x38] ;  /* 0x0000380cff037984 */ /* 0x008ee20008000800 */
[----:B------:R-:W-:-:S05]  /*1210*/  IMAD.MOV.U32 R4, RZ, RZ, 0x3f ;  /* 0x0000003fff047424 */ /* 0x000fca00078e00ff */
[----:B---3--:R-:W-:-:S05]  /*1220*/  LOP3.LUT R3, R3, 0xff, R4, 0xb8, !PT ;  /* 0x000000ff03037812 */ /* 0x008fca00078eb804 */
[----:B------:R5:W-:Y:S02]  /*1230*/  STS [UR12+0x38], R3 ;  /* 0x00003803ff007988 */ /* 0x000be4000800080c */
.L_x_40:
[----:B------:R-:W-:Y:S05]  /*1240*/  @P3 BREAK.RELIABLE B2 ;  /* 0x0000000000023942 */ /* 0x000fea0003800100 */
[----:B------:R-:W-:Y:S05]  /*1250*/  @P3 BRA `(.L_x_42) ;  /* 0x00000000000c3947 */ /* 0x000fea0003800000 */
[----:B------:R2:W-:Y:S02]  /*1260*/  STS [UR12+0x20], R6 ;  /* 0x00002006ff007988 */ /* 0x0005e4000800080c */
.L_x_41:
[----:B------:R-:W-:Y:S05]  /*1270*/  BSYNC.RELIABLE B2 ;  /* 0x0000000000027941 */ /* 0x000fea0003800100 */
.L_x_39:
[----:B------:R2:W-:Y:S02]  /*1280*/  @!P3 STS [UR12+0x24], R2 ;  /* 0x00002402ff00b988 */ /* 0x0005e4000800080c */
.L_x_42:
[----:B------:R-:W-:Y:S05]  /*1290*/  BSYNC.RECONVERGENT B3 ;  /* 0x0000000000037941 */ /* 0x000fea0003800200 */
.L_x_38:
[----:B------:R-:W-:Y:S05]  /*12a0*/  WARPSYNC.ALL ;  /* 0x0000000000007948 */ /* 0x000fea0003800000 */
[----:B------:R-:W-:Y:S01]  /*12b0*/  NOP ;  /* 0x0000000000007918 */ /* 0x000fe20000000000 */
[----:B------:R-:W-:Y:S04]  /*12c0*/  BSSY.RECONVERGENT B3, `(.L_x_43) ;  /* 0x000000e000037945 */ /* 0x000fe80003800200 */
[----:B------:R-:W-:Y:S05]  /*12d0*/  @P3 BRA `(.L_x_44) ;  /* 0x0000000000303947 */ /* 0x000fea0003800000 */
[----:B---345:R-:W3:Y:S01]  /*12e0*/  LDS R3, [UR12+0x34] ;  /* 0x0000340cff037984 */ /* 0x038ee20008000800 */
[----:B------:R-:W4:Y:S03]  /*12f0*/  LDC.64 R4, c[0x0][0x3b8] ;  /* 0x0000ee00ff047b82 */ /* 0x000f260000000a00 */
[----:B--2---:R-:W2:Y:S01]  /*1300*/  LDS R2, [UR12+0x1c] ;  /* 0x00001c0cff027984 */ /* 0x004ea20008000800 */
[C---:B----4-:R-:W-:Y:S01]  /*1310*/  SHF.L.U64.HI R5, R4.reuse, 0x1, R5 ;  /* 0x0000000104057819 */ /* 0x050fe20000010205 */
[----:B------:R-:W-:-:S03]  /*1320*/  IMAD.SHL.U32 R4, R4, 0x2, RZ ;  /* 0x0000000204047824 */ /* 0x000fc600078e00ff */
[--C-:B------:R-:W-:Y:S02]  /*1330*/  SHF.R.U32.HI R7, RZ, 0x4, R5.reuse ;  /* 0x00000004ff077819 */ /* 0x100fe40000011605 */
[----:B------:R-:W-:-:S05]  /*1340*/  SHF.R.U64 R4, R4, 0x4, R5 ;  /* 0x0000000404047819 */ /* 0x000fca0000001205 */
[----:B------:R4:W-:Y:S01]  /*1350*/  STS [UR12+0xc], R4 ;  /* 0x00000c04ff007988 */ /* 0x0009e2000800080c */
[----:B---3--:R-:W-:Y:S02]  /*1360*/  LOP3.LUT R3, R3, 0x7, RZ, 0xb8, !PT ;  /* 0x0000000703037812 */ /* 0x008fe400078eb8ff */
[----:B--2---:R-:W-:-:S03]  /*1370*/  LOP3.LUT R2, R2, 0xf, R7, 0xb8, !PT ;  /* 0x0000000f02027812 */ /* 0x004fc600078eb807 */
[----:B------:R4:W-:Y:S04]  /*1380*/  STS [UR12+0x34], R3 ;  /* 0x00003403ff007988 */ /* 0x0009e8000800080c */
[----:B------:R4:W-:Y:S02]  /*1390*/  STS [UR12+0x1c], R2 ;  /* 0x00001c02ff007988 */ /* 0x0009e4000800080c */
.L_x_44:
[----:B------:R-:W-:Y:S05]  /*13a0*/  BSYNC.RECONVERGENT B3 ;  /* 0x0000000000037941 */ /* 0x000fea0003800200 */
.L_x_43:
[----:B------:R-:W-:Y:S04]  /*13b0*/  BSSY.RECONVERGENT B4, `(.L_x_45) ;  /* 0x000001a000047945 */ /* 0x000fe80003800200 */
[----:B------:R-:W-:Y:S04]  /*13c0*/  BSSY.RELIABLE B3, `(.L_x_46) ;  /* 0x0000015000037945 */ /* 0x000fe80003800100 */
[----:B------:R-:W-:Y:S05]  /*13d0*/  @P3 BRA `(.L_x_47) ;  /* 0x0000000000203947 */ /* 0x000fea0003800000 */
[----:B--2-4-:R-:W2:Y:S02]  /*13e0*/  LDS R2, [UR12+0x34] ;  /* 0x0000340cff027984 */ /* 0x014ea40008000800 */
[----:B--2---:R-:W-:-:S05]  /*13f0*/  LOP3.LUT R2, R2, 0x38, RZ, 0xb8, !PT ;  /* 0x0000003802027812 */ /* 0x004fca00078eb8ff */
[----:B------:R2:W-:Y:S01]  /*1400*/  STS [UR12+0x34], R2 ;  /* 0x00003402ff007988 */ /* 0x0005e2000800080c */
[----:B------:R-:W-:Y:S05]  /*1410*/  @P3 BRA `(.L_x_48) ;  /* 0x0000000000203947 */ /* 0x000fea0003800000 */
[----:B--2---:R-:W2:Y:S01]  /*1420*/  LDS R2, [UR12+0x8] ;  /* 0x0000080cff027984 */ /* 0x004ea20008000800 */
[----:B---3-5:R-:W-:-:S05]  /*1430*/  IMAD.MOV.U32 R3, RZ, RZ, 0x780 ;  /* 0x00000780ff037424 */ /* 0x028fca00078e00ff */
[----:B--2---:R-:W-:-:S05]  /*1440*/  LOP3.LUT R2, R2, 0x300, R3, 0xd8, !PT ;  /* 0x0000030002027812 */ /* 0x004fca00078ed803 */
[----:B------:R2:W-:Y:S02]  /*1450*/  STS [UR12+0x8], R2 ;  /* 0x00000802ff007988 */ /* 0x0005e4000800080c */
.L_x_47:
[----:B------:R-:W-:Y:S05]  /*1460*/  @P3 BRA `(.L_x_49) ;  /* 0x0000000000283947 */ /* 0x000fea0003800000 */
[----:B--2-4-:R-:W2:Y:S02]  /*1470*/  LDS R2, [UR12+0x8] ;  /* 0x0000080cff027984 */ /* 0x014ea40008000800 */
[----:B--2---:R-:W-:-:S05]  /*1480*/  LOP3.LUT R2, R2, 0x1800, RZ, 0xb8, !PT ;  /* 0x0000180002027812 */ /* 0x004fca00078eb8ff */
[----:B------:R4:W-:Y:S02]  /*1490*/  STS [UR12+0x8], R2 ;  /* 0x00000802ff007988 */ /* 0x0009e4000800080c */
.L_x_48:
[----:B------:R-:W-:Y:S05]  /*14a0*/  @P3 BREAK.RELIABLE B3 ;  /* 0x0000000000033942 */ /* 0x000fea0003800100 */
[----:B------:R-:W-:Y:S05]  /*14b0*/  @P3 BRA `(.L_x_50) ;  /* 0x0000000000243947 */ /* 0x000fea0003800000 */
[----:B--2-4-:R-:W2:Y:S01]  /*14c0*/  LDS R2, [UR12+0x8] ;  /* 0x0000080cff027984 */ /* 0x014ea20008000800 */
[----:B---3-5:R-:W-:-:S05]  /*14d0*/  IMAD.MOV.U32 R3, RZ, RZ, 0x6000 ;  /* 0x00006000ff037424 */ /* 0x028fca00078e00ff */
[----:B--2---:R-:W-:-:S04]  /*14e0*/  LOP3.LUT R2, R2, 0x6000, R3, 0xd8, !PT ;  /* 0x0000600002027812 */ /* 0x004fc800078ed803 */
[----:B------:R-:W-:-:S05]  /*14f0*/  LOP3.LUT R2, R2, 0x400000, RZ, 0xb8, !PT ;  /* 0x0040000002027812 */ /* 0x000fca00078eb8ff */
[----:B------:R2:W-:Y:S02]  /*1500*/  STS [UR12+0x8], R2 ;  /* 0x00000802ff007988 */ /* 0x0005e4000800080c */
.L_x_49:
[----:B------:R-:W-:Y:S05]  /*1510*/  BSYNC.RELIABLE B3 ;  /* 0x0000000000037941 */ /* 0x000fea0003800100 */
.L_x_46:
[----:B--2-4-:R-:W2:Y:S02]  /*1520*/  @!P3 LDS R2, [UR12+0x8] ;  /* 0x0000080cff02b984 */ /* 0x014ea40008000800 */
[----:B--2---:R-:W-:-:S05]  /*1530*/  @!P3 LOP3.LUT R2, R2, 0x8000, RZ, 0xb8, !PT ;  /* 0x000080000202b812 */ /* 0x004fca00078eb8ff */
[----:B------:R2:W-:Y:S02]  /*1540*/  @!P3 STS [UR12+0x8], R2 ;  /* 0x00000802ff00b988 */ /* 0x0005e4000800080c */
.L_x_50:
[----:B------:R-:W-:Y:S05]  /*1550*/  BSYNC.RECONVERGENT B4 ;  /* 0x0000000000047941 */ /* 0x000fea0003800200 */
.L_x_45:
[----:B------:R-:W-:Y:S05]  /*1560*/  WARPSYNC.ALL ;  /* 0x0000000000007948 */ /* 0x000fea0003800000 */
[----:B------:R-:W-:Y:S01]  /*1570*/  NOP ;  /* 0x0000000000007918 */ /* 0x000fe20000000000 */
[----:B------:R-:W-:-:S04]  /*1580*/  UIADD3 UR4, UPT, UPT, UR4, 0x100, URZ ;  /* 0x0000010004047890 */ /* 0x000fc8000fffe0ff */
[----:B------:R-:W-:-:S04]  /*1590*/  UIADD3 UR14, UP0, UPT, UR4, UR14, URZ ;  /* 0x0000000e040e7290 */ /* 0x000fc8000ff1e0ff */
[----:B------:R-:W-:Y:S01]  /*15a0*/  ULEA.HI.X.SX32 UR15, UR4, UR15, 0x1, UP0 ;  /* 0x0000000f040f7291 */ /* 0x000fe200080f0eff */
[----:B------:R-:W-:Y:S11]  /*15b0*/  @P0 BRA `(.L_x_51) ;  /* 0x0000000000300947 */ /* 0x000ff60003800000 */
[----:B--2-4-:R-:W2:Y:S01]  /*15c0*/  S2R R2, SR_LANEID ;  /* 0x0000000000027919 */ /* 0x014ea20000000000 */
[----:B------:R-:W-:Y:S05]  /*15d0*/  WARPSYNC.ALL ;  /* 0x0000000000007948 */ /* 0x000fea0003800000 */
[----:B------:R-:W-:Y:S01]  /*15e0*/  NOP ;  /* 0x0000000000007918 */ /* 0x000fe20000000000 */
[----:B--2---:R-:W-:-:S05]  /*15f0*/  IMAD.SHL.U32 R4, R2, 0x4, RZ ;  /* 0x0000000402047824 */ /* 0x004fca00078e00ff */
[----:B------:R-:W2:Y:S01]  /*1600*/  LDS R5, [R4+UR12] ;  /* 0x0000000c04057984 */ /* 0x000ea20008000800 */
[----:B------:R-:W-:-:S05]  /*1610*/  IADD3 R2, P1, PT, R4, UR14, RZ ;  /* 0x0000000e04027c10 */ /* 0x000fca000ff3e0ff */
[----:B---3-5:R-:W-:-:S05]  /*1620*/  IMAD.X R3, RZ, RZ, UR15, P1 ;  /* 0x0000000fff037e24 */ /* 0x028fca00088e06ff */
[----:B--2---:R2:W3:Y:S01]  /*1630*/  ATOMG.E.EXCH.STRONG.GPU PT, RZ, [R2], R5 ;  /* 0x0000000502ff73a8 */ /* 0x0044e200041ee100 */
[----:B------:R-:W-:-:S04]  /*1640*/  DEPBAR {5,4,3,2,1,0} ;  /* 0x0000003f0000791a */ /* 0x000fc80000000000 */
[----:B------:R-:W4:Y:S02]  /*1650*/  CCTL.E.C.LDCU.IV.DEEP [UR14] ;  /* 0x000000000e007540 */ /* 0x000f240009c08000 */
[----:B----4-:R2:W-:Y:S01]  /*1660*/  UTMACCTL.IV [UR14] ;  /* 0x000000000e0079b9 */ /* 0x0105e20008000000 */
[----:B------:R-:W-:Y:S01]  /*1670*/  NOP ;  /* 0x0000000000007918 */ /* 0x000fe20000000000 */
.L_x_51:
[----:B------:R-:W-:Y:S05]  /*1680*/  @P0 BRA `(.L_x_52) ;  /* 0x00000000000c0947 */ /* 0x000fea0003800000 */
[----:B------:R0:W-:Y:S01]  /*1690*/  UTMACMDFLUSH ;  /* 0x00000000000079b7 */ /* 0x0001e20000000000 */
[----:B------:R-:W-:Y:S05]  /*16a0*/  @P0 BRA `(.L_x_52) ;  /* 0x0000000000040947 */ /* 0x000fea0003800000 */
[----:B------:R-:W-:-:S04]  /*16b0*/  DEPBAR.LE SB0, 0x0 ;  /* 0x000080000000791a */ /* 0x000fc80000000000 */
.L_x_52:
[----:B------:R-:W-:Y:S05]  /*16c0*/  WARPSYNC.ALL ;  /* 0x0000000000007948 */ /* 0x000fea0003800000 */
[----:B------:R-:W-:Y:S01]  /*16d0*/  NOP ;  /* 0x0000000000007918 */ /* 0x000fe20000000000 */
[----:B---3--:R-:W-:Y:S01]  /*16e0*/  BAR.SYNC.DEFER_BLOCKING 0x0 ;  /* 0x0000000000007b1d */ /* 0x008fe20000010000 */
[----:B------:R-:W-:Y:S01]  /*16f0*/  ISETP.GE.AND P0, PT, R12, 0x1, PT ;  /* 0x000000010c00780c */ /* 0x000fe20003f06270 */
[----:B------:R-:W-:Y:S01]  /*1700*/  USHF.L.U32 UR13, UR13, 0x7, URZ ;  /* 0x000000070d0d7899 */ /* 0x000fe200080006ff */
[----:B--2-4-:R-:W-:Y:S01]  /*1710*/  SHF.R.U32.HI R2, RZ, 0x5, R0 ;  /* 0x00000005ff027819 */ /* 0x014fe20000011600 */
[----:B------:R-:W-:-:S02]  /*1720*/  USHF.L.U32 UR27, UR27, 0x6, URZ ;  /* 0x000000061b1b7899 */ /* 0x000fc400080006ff */
[----:B------:R-:W-:Y:S01]  /*1730*/  VOTEU.ALL UP0, P3 ;  /* 0x0000000000ff7886 */ /* 0x000fe20001800000 */
[----:B------:R-:W-:Y:S01]  /*1740*/  UMOV UR4, 0x1 ;  /* 0x0000000100047882 */ /* 0x000fe20000000000 */
[----:B------:R-:W-:Y:S01]  /*1750*/  VOTEU.ALL UP1, P3 ;  /* 0x0000000000ff7886 */ /* 0x000fe20001820000 */
[----:B------:R-:W-:Y:S02]  /*1760*/  R2UR UR22, R2 ;  /* 0x00000000021672ca */ /* 0x000fe400000e0000 */
[----:B------:R-:W-:-:S04]  /*1770*/  @!UP0 UIADD3 UR6, UPT, UPT, -UR4, 0x100000, URZ ;  /* 0x0010000004068890 */ /* 0x000fc8000fffe1ff */
[----:B------:R-:W-:Y:S02]  /*1780*/  @!UP0 USHF.L.U32 UR7, UR6, 0xb, URZ ;  /* 0x0000000b06078899 */ /* 0x000fe400080006ff */
[----:B------:R-:W-:Y:S02]  /*1790*/  @!UP0 USHF.L.U32 UR6, UR6, 0x1, URZ ;  /* 0x0000000106068899 */ /* 0x000fe400080006ff */
[----:B------:R-:W-:-:S04]  /*17a0*/  @!UP0 UIADD3 UR4, UPT, UPT, -UR4, 0x100000, URZ ;  /* 0x0010000004048890 */ /* 0x000fc8000fffe1ff */
[----:B------:R-:W-:Y:S02]  /*17b0*/  @!UP0 USHF.L.U32 UR5, UR4, 0xb, URZ ;  /* 0x0000000b04058899 */ /* 0x000fe400080006ff */
[----:B------:R-:W-:Y:S01]  /*17c0*/  @!UP0 USHF.L.U32 UR4, UR4, 0x1, URZ ;  /* 0x0000000104048899 */ /* 0x000fe200080006ff */
[----:B------:R-:W-:Y:S01]  /*17d0*/  VOTEU.ALL UP0, P3 ;  /* 0x0000000000ff7886 */ /* 0x000fe20001800000 */
[----:B------:R-:W2:Y:S04]  /*17e0*/  FENCE.VIEW.ASYNC.S ;  /* 0x00000000000073c6 */ /* 0x000ea80000000000 */
[----:B--2---:R2:W3:Y:S06]  /*17f0*/  @!UP0 SYNCS.EXCH.64 URZ, [UR12+0x3000], UR6 ;  /* 0x003000060cff85b2 */ /* 0x0044ec0008000100 */
[----:B------:R2:W4:Y:S01]  /*1800*/  @!UP1 SYNCS.EXCH.64 URZ, [UR12+0x3010], UR4 ;  /* 0x003010040cff95b2 */ /* 0x0005220008000100 */
[----:B------:R-:W-:Y:S05]  /*1810*/  @!P0 BRA `(.L_x_53) ;  /* 0x0000000400dc8947 */ /* 0x000fea0003800000 */
[----:B---34-:R-:W-:Y:S01]  /*1820*/  BAR.SYNC.DEFER_BLOCKING 0x0 ;  /* 0x0000000000007b1d */ /* 0x018fe20000010000 */
[----:B------:R-:W-:Y:S01]  /*1830*/  ELECT P1, URZ, PT ;  /* 0x0000000000ff782f */ /* 0x000fe20003820000 */
[----:B------:R-:W-:Y:S01]  /*1840*/  @!P3 IMAD.MOV.U32 R2, RZ, RZ, 0x3000 ;  /* 0x00003000ff02b424 */ /* 0x000fe200078e00ff */
[----:B------:R-:W-:Y:S02]  /*1850*/  UIADD3 UR24, UPT, UPT, UR12, 0x2000, URZ ;  /* 0x000020000c187890 */ /* 0x000fe4000fffe0ff */
[----:B------:R-:W-:Y:S02]  /*1860*/  ISETP.LT.U32.AND P1, PT, R68, 0x20, P1 ;  /* 0x000000204400780c */ /* 0x000fe40000f21070 */
[----:B------:R-:W-:Y:S01]  /*1870*/  ELECT P0, URZ, PT ;  /* 0x0000000000ff782f */ /* 0x000fe20003800000 */
[----:B--2---:R-:W-:-:S03]  /*1880*/  ULOP3.LUT UR4, UR22, 0x1, URZ, 0xc0, !UPT ;  /* 0x0000000116047892 */ /* 0x004fc6000f8ec0ff */
[----:B------:R-:W-:Y:S01]  /*1890*/  ISETP.LT.U32.AND P0, PT, R68, 0x40, P0 ;  /* 0x000000404400780c */ /* 0x000fe20000701070 */
[----:B------:R-:W-:Y:S02]  /*18a0*/  USHF.R.U32.HI UR6, URZ, 0x4, UR12 ;  /* 0x00000004ff067899 */ /* 0x000fe4000801160c */
[----:B------:R-:W-:Y:S02]  /*18b0*/  ULEA UR28, UR4, UR12, 0xc ;  /* 0x0000000c041c7291 */ /* 0x000fe4000f8e60ff */
[----:B------:R-:W-:Y:S02]  /*18c0*/  ULEA UR30, UR4, UR13, 0x6 ;  /* 0x0000000d041e7291 */ /* 0x000fe4000f8e30ff */
[----:B------:R-:W-:Y:S01]  /*18d0*/  USHF.R.U32.HI UR4, URZ, 0x4, UR24 ;  /* 0x00000004ff047899 */ /* 0x000fe20008011618 */
[----:B------:R-:W-:Y:S01]  /*18e0*/  VOTEU.ANY UP0, P1 ;  /* 0x0000000000ff7886 */ /* 0x000fe20000800100 */
[----:B------:R-:W-:Y:S01]  /*18f0*/  VOTEU.ANY UP2, P1 ;  /* 0x0000000000ff7886 */ /* 0x000fe20000840100 */
[----:B------:R-:W-:-:S03]  /*1900*/  USGXT.U32 UR6, UR6, 0xe ;  /* 0x0000000e0606789a */ /* 0x000fc60008000000 */
[----:B------:R-:W-:Y:S01]  /*1910*/  VOTEU.ANY UP1, P0 ;  /* 0x0000000000ff7886 */ /* 0x000fe20000020100 */
[----:B------:R2:W-:Y:S01]  /*1920*/  @!P3 SYNCS.ARRIVE.TRANS64 RZ, [UR12+0x3000], R2 ;  /* 0x00300002ffffb9a7 */ /* 0x0005e2000800000c */
[----:B------:R-:W-:Y:S01]  /*1930*/  @UP0 UIADD3 UR25, UPT, UPT, UR12, 0x3000, URZ ;  /* 0x000030000c190890 */ /* 0x000fe2000fffe0ff */
[----:B------:R-:W-:Y:S01]  /*1940*/  @UP0 UMOV UR26, URZ ;  /* 0x000000ff001a0c82 */ /* 0x000fe20008000000 */
[----:B------:R-:W-:Y:S01]  /*1950*/  BAR.SYNC.DEFER_BLOCKING 0x0 ;  /* 0x0000000000007b1d */ /* 0x000fe20000010000 */
[----:B------:R-:W-:Y:S02]  /*1960*/  @UP1 UIADD3 UR29, UPT, UPT, UR12, 0x3000, URZ ;  /* 0x000030000c1d1890 */ /* 0x000fe4000fffe0ff */
[----:B------:R-:W-:Y:S02]  /*1970*/  USGXT.U32 UR4, UR4, 0xe ;  /* 0x0000000e0404789a */ /* 0x000fe40008000000 */
[----:B------:R-:W-:Y:S01]  /*1980*/  ULOP3.LUT UR16, UR6, 0x1000000, URZ, 0xfc, !UPT ;  /* 0x0100000006107892 */ /* 0x000fe2000f8efcff */
[----:B------:R-:W-:Y:S01]  /*1990*/  VOTEU.ANY UP3, P0 ;  /* 0x0000000000ff7886 */ /* 0x000fe20000060100 */
[----:B------:R-:W-:Y:S01]  /*19a0*/  @UP1 UMOV UR31, URZ ;  /* 0x000000ff001f1c82 */ /* 0x000fe20008000000 */
[----:B------:R-:W-:Y:S01]  /*19b0*/  UMOV UR20, 0x1000080 ;  /* 0x0100008000147882 */ /* 0x000fe20000000000 */
[----:B------:R-:W-:Y:S01]  /*19c0*/  UMOV UR21, 0x40004040 ;  /* 0x4000404000157882 */ /* 0x000fe20000000000 */
[----:B------:R-:W-:Y:S01]  /*19d0*/  UMOV UR7, URZ ;  /* 0x000000ff00077c82 */ /* 0x000fe20008000000 */
[----:B------:R-:W-:Y:S01]  /*19e0*/  UMOV UR18, 0xfffffffe ;  /* 0xfffffffe00127882 */ /* 0x000fe20000000000 */
[----:B------:R-:W-:Y:S01]  /*19f0*/  UMOV UR19, 0x7fffbfdf ;  /* 0x7fffbfdf00137882 */ /* 0x000fe20000000000 */
[----:B------:R-:W-:Y:S01]  /*1a00*/  UMOV UR5, URZ ;  /* 0x000000ff00057c82 */ /* 0x000fe20008000000 */
[----:B------:R-:W-:-:S02]  /*1a10*/  UIADD3.64 UR20, UPT, UPT, UR6, UR20, URZ ;  /* 0x0000001406147297 */ /* 0x000fc4000fffe0ff */
[----:B------:R-:W-:Y:S02]  /*1a20*/  UIADD3.64 UR18, UPT, UPT, UR4, -UR18, URZ ;  /* 0x8000001204127297 */ /* 0x000fe4000fffe0ff */
[----:B------:R-:W-:Y:S01]  /*1a30*/  UISETP.NE.U32.AND UP0, UPT, UR22, URZ, UPT ;  /* 0x000000ff1600728c */ /* 0x000fe2000bf05070 */
[----:B------:R-:W-:Y:S01]  /*1a40*/  UMOV UR6, UR4 ;  /* 0x0000000400067c82 */ /* 0x000fe20008000000 */
[----:B------:R-:W-:Y:S01]  /*1a50*/  UMOV UR7, 0x80004020 ;  /* 0x8000402000077882 */ /* 0x000fe20000000000 */
[----:B------:R-:W-:Y:S01]  /*1a60*/  UMOV UR17, 0x40004040 ;  /* 0x4000404000117882 */ /* 0x000fe20000000000 */
[----:B------:R2:W-:Y:S01]  /*1a70*/  @UP2 UTMALDG.2D [UR24], [UR8] ;  /* 0x00000018080025b4 */ /* 0x0005e20008008000 */
[----:B------:R3:W-:Y:S06]  /*1a80*/  MEMBAR.ALL.CTA ;  /* 0x0000000000007992 */ /* 0x0007ec0000008000 */
[----:B---3--:R-:W3:Y:S02]  /*1a90*/  FENCE.VIEW.ASYNC.S ;  /* 0x00000000000073c6 */ /* 0x008ee40000000000 */
[----:B---3--:R-:W-:Y:S06]  /*1aa0*/  BAR.SYNC.DEFER_BLOCKING 0x0 ;  /* 0x0000000000007b1d */ /* 0x008fec0000010000 */
[----:B------:R2:W-:Y:S02]  /*1ab0*/  @UP3 UTMALDG.2D [UR28], [UR10] ;  /* 0x0000001c0a0035b4 */ /* 0x0005e40008008000 */
[----:B------:R-:W-:Y:S06]  /*1ac0*/  BAR.SYNC.DEFER_BLOCKING 0x0 ;  /* 0x0000000000007b1d */ /* 0x000fec0000010000 */
[----:B------:R-:W3:Y:S02]  /*1ad0*/  SYNCS.PHASECHK.TRANS64.TRYWAIT P0, [UR12+0x3000], RZ ;  /* 0x003000ffff0075a7 */ /* 0x000ee4000800110c */
[----:B--23--:R-:W-:Y:S05]  /*1ae0*/  @!P0 BRA `(.L_x_54) ;  /* 0x0000000c00288947 */ /* 0x00cfea0003800000 */
.L_x_66:
[----:B------:R-:W-:Y:S05]  /*1af0*/  BRA.U UP0, `(.L_x_55) ;  /* 0x00000001001c7547 */ /* 0x000fea000b800000 */
[----:B------:R-:W-:Y:S01]  /*1b00*/  UMOV UR4, 0x0 ;  /* 0x0000000000047882 */ /* 0x000fe20000000000 */
[----:B------:R-:W-:Y:S01]  /*1b10*/  UMOV UR5, 0x4210010 ;  /* 0x0421001000057882 */ /* 0x000fe20000000000 */
[----:B------:R-:W-:Y:S01]  /*1b20*/  UMOV UR24, 0x0 ;  /* 0x0000000000187882 */ /* 0x000fe20000000000 */
[----:B------:R-:W-:Y:S01]  /*1b30*/  UMOV UR25, 0x4210010 ;  /* 0x0421001000197882 */ /* 0x000fe20000000000 */
[----:B------:R2:W-:Y:S01]  /*1b40*/  UTCHMMA gdesc[UR6], gdesc[UR16], tmem[UR32], tmem[UR4], idesc[UR5], !UPT ;  /* 0x00ff0410060075ea */ /* 0x0005e2000f800020 */
[----:B------:R2:W-:Y:S01]  /*1b50*/  UTCHMMA gdesc[UR18], gdesc[UR20], tmem[UR32], tmem[UR24], idesc[UR25], UPT ;  /* 0x00ff1814120075ea */ /* 0x0005e2000b800020 */
[----:B------:R-:W-:Y:S02]  /*1b60*/  NOP ;  /* 0x0000000000007918 */ /* 0x000fe40000000000 */
.L_x_55:
[----:B------:R-:W-:Y:S01]  /*1b70*/  ELECT P0, URZ, PT ;  /* 0x0000000000ff782f */ /* 0x000fe20003800000 */
[----:B--2---:R-:W-:-:S03]  /*1b80*/  UIADD3 UR4, UPT, UPT, UR12, 0x3010, URZ ;  /* 0x000030100c047890 */ /* 0x004fc6000fffe0ff */
[----:B------:R-:W-:Y:S01]  /*1b90*/  ISETP.LT.U32.AND P0, PT, R68, 0x20, P0 ;  /* 0x000000204400780c */ /* 0x000fe20000701070 */
[----:B------:R-:W-:-:S12]  /*1ba0*/  UMOV UR5, URZ ;  /* 0x000000ff00057c82 */ /* 0x000fd80008000000 */
[----:B------:R-:W-:Y:S01]  /*1bb0*/  VOTEU.ANY UP0, P0 ;  /* 0x0000000000ff7886 */ /* 0x000fe20000000100 */
[----:B------:R-:W-:Y:S01]  /*1bc0*/  VOTEU.ANY UP1, P0 ;  /* 0x0000000000ff7886 */ /* 0x000fe20000020100 */
[----:B------:R-:W-:-:S03]  /*1bd0*/  ISETP.GE.U32.AND P0, PT, R12, 0x21, PT ;  /* 0x000000210c00780c */ /* 0x000fc60003f06070 */
[----:B------:R-:W-:Y:S02]  /*1be0*/  @UP0 UMOV UR23, UR4 ;  /* 0x0000000400170c82 */ /* 0x000fe40008000000 */
[----:B------:R2:W-:Y:S01]  /*1bf0*/  @UP1 UTCBAR [UR23], URZ ;  /* 0x000000ff170013e9 */ /* 0x0005e200080000ff */
[----:B------:R-:W-:Y:S06]  /*1c00*/  BAR.SYNC.DEFER_BLOCKING 0x0 ;  /* 0x0000000000007b1d */ /* 0x000fec0000010000 */
[----:B------:R-:W3:Y:S02]  /*1c10*/  SYNCS.PHASECHK.TRANS64.TRYWAIT P1, [UR12+0x3010], RZ ;  /* 0x003010ffff0075a7 */ /* 0x000ee4000802110c */
[----:B--23--:R-:W-:Y:S05]  /*1c20*/  @!P1 BRA `(.L_x_56) ;  /* 0x0000000800e49947 */ /* 0x00cfea0003800000 */
.L_x_67:
[----:B------:R-:W-:Y:S05]  /*1c30*/  @!P0 BRA `(.L_x_53) ;  /* 0x0000000000d48947 */ /* 0x000fea0003800000 */
[----:B------:R-:W-:Y:S01]  /*1c40*/  IMAD.MOV.U32 R2, RZ, RZ, 0x1 ;  /* 0x00000001ff027424 */ /* 0x000fe200078e00ff */
[----:B------:R-:W2:Y:S01]  /*1c50*/  LDCU UR33, c[0x0][0x3a0] ;  /* 0x00007400ff2177ac */ /* 0x000ea20008000800 */
[----:B------:R-:W-:-:S05]  /*1c60*/  UMOV UR26, 0x20 ;  /* 0x00000020001a7882 */ /* 0x000fca0000000000 */
.L_x_60:
[----:B------:R-:W-:Y:S01]  /*1c70*/  BAR.SYNC.DEFER_BLOCKING 0x0 ;  /* 0x0000000000007b1d */ /* 0x000fe20000010000 */
[----:B------:R-:W-:Y:S01]  /*1c80*/  ELECT P1, URZ, PT ;  /* 0x0000000000ff782f */ /* 0x000fe20003820000 */
[----:B-----5:R-:W-:Y:S01]  /*1c90*/  @!P3 IMAD.MOV.U32 R3, RZ, RZ, 0x3000 ;  /* 0x00003000ff03b424 */ /* 0x020fe200078e00ff */
[----:B------:R-:W-:Y:S02]  /*1ca0*/  ELECT P0, URZ, PT ;  /* 0x0000000000ff782f */ /* 0x000fe40003800000 */
[C---:B------:R-:W-:Y:S01]  /*1cb0*/  ISETP.LT.U32.AND P1, PT, R68.reuse, 0x20, P1 ;  /* 0x000000204400780c */ /* 0x040fe20000f21070 */
[----:B------:R-:W-:Y:S01]  /*1cc0*/  ULOP3.LUT UR23, UR22, 0x1, URZ, 0xc0, !UPT ;  /* 0x0000000116177892 */ /* 0x000fe2000f8ec0ff */
[----:B------:R-:W-:Y:S01]  /*1cd0*/  ISETP.LT.U32.AND P0, PT, R68, 0x40, P0 ;  /* 0x000000404400780c */ /* 0x000fe20000701070 */
[----:B------:R-:W-:Y:S02]  /*1ce0*/  UMOV UR31, UR26 ;  /* 0x0000001a001f7c82 */ /* 0x000fe40008000000 */
[----:B---3--:R-:W-:-:S02]  /*1cf0*/  ULEA UR28, UR23, UR12, 0xc ;  /* 0x0000000c171c7291 */ /* 0x008fc4000f8e60ff */
[----:B------:R-:W-:-:S06]  /*1d00*/  ULEA UR30, UR23, UR13, 0x6 ;  /* 0x0000000d171e7291 */ /* 0x000fcc000f8e30ff */
[----:B------:R-:W-:Y:S02]  /*1d10*/  VOTEU.ANY UP0, P1 ;  /* 0x0000000000ff7886 */ /* 0x000fe40000800100 */
[----:B------:R-:W-:-:S03]  /*1d20*/  VOTEU.ANY UP1, P0 ;  /* 0x0000000000ff7886 */ /* 0x000fc60000020100 */
[----:B------:R-:W-:Y:S02]  /*1d30*/  @UP0 UIADD3 UR24, UPT, UPT, UR12, 0x2000, URZ ;  /* 0x000020000c180890 */ /* 0x000fe4000fffe0ff */
[----:B------:R3:W-:Y:S01]  /*1d40*/  @!P3 SYNCS.ARRIVE.TRANS64 RZ, [UR12+0x3000], R3 ;  /* 0x00300003ffffb9a7 */ /* 0x0007e2000800000c */
[----:B------:R-:W-:Y:S01]  /*1d50*/  @UP0 UIADD3 UR25, UPT, UPT, UR12, 0x3000, URZ ;  /* 0x000030000c190890 */ /* 0x000fe2000fffe0ff */
[----:B------:R-:W-:Y:S01]  /*1d60*/  VOTEU.ANY UP0, P1 ;  /* 0x0000000000ff7886 */ /* 0x000fe20000800100 */
[----:B------:R-:W-:Y:S01]  /*1d70*/  BAR.SYNC.DEFER_BLOCKING 0x0 ;  /* 0x0000000000007b1d */ /* 0x000fe20000010000 */
[----:B------:R-:W-:Y:S01]  /*1d80*/  @UP1 UIADD3 UR29, UPT, UPT, UR12, 0x3000, URZ ;  /* 0x000030000c1d1890 */ /* 0x000fe2000fffe0ff */
[----:B---3--:R-:W-:-:S04]  /*1d90*/  IMAD.U32 R3, R2, -0x80000000, RZ ;  /* 0x8000000002037824 */ /* 0x008fc800078e00ff */
[----:B------:R-:W-:Y:S01]  /*1da0*/  VOTEU.ANY UP1, P0 ;  /* 0x0000000000ff7886 */ /* 0x000fe20000020100 */
[----:B------:R3:W-:Y:S01]  /*1db0*/  @UP0 UTMALDG.2D [UR24], [UR8] ;  /* 0x00000018080005b4 */ /* 0x0007e20008008000 */
[----:B------:R-:W-:Y:S01]  /*1dc0*/  UISETP.NE.U32.AND UP0, UPT, UR22, URZ, UPT ;  /* 0x000000ff1600728c */ /* 0x000fe2000bf05070 */
[----:B------:R4:W-:Y:S06]  /*1dd0*/  MEMBAR.ALL.CTA ;  /* 0x0000000000007992 */ /* 0x0009ec0000008000 */
[----:B----4-:R-:W4:Y:S02]  /*1de0*/  FENCE.VIEW.ASYNC.S ;  /* 0x00000000000073c6 */ /* 0x010f240000000000 */
[----:B----4-:R-:W-:Y:S06]  /*1df0*/  BAR.SYNC.DEFER_BLOCKING 0x0 ;  /* 0x0000000000007b1d */ /* 0x010fec0000010000 */
[----:B------:R3:W-:Y:S02]  /*1e00*/  @UP1 UTMALDG.2D [UR28], [UR10] ;  /* 0x0000001c0a0015b4 */ /* 0x0007e40008008000 */
[----:B------:R-:W-:Y:S06]  /*1e10*/  BAR.SYNC.DEFER_BLOCKING 0x0 ;  /* 0x0000000000007b1d */ /* 0x000fec0000010000 */
[----:B------:R-:W4:Y:S02]  /*1e20*/  SYNCS.PHASECHK.TRANS64.TRYWAIT P0, [UR12+0x3000], R3 ;  /* 0x00300003ff0075a7 */ /* 0x000f24000800110c */
[----:B---34-:R-:W-:Y:S05]  /*1e30*/  @!P0 BRA `(.L_x_57) ;  /* 0x00000008006c8947 */ /* 0x018fea0003800000 */
.L_x_68:
[----:B------:R-:W-:Y:S05]  /*1e40*/  BRA.U UP0, `(.L_x_58) ;  /* 0x00000001001c7547 */ /* 0x000fea000b800000 */
[----:B------:R-:W-:Y:S01]  /*1e50*/  UMOV UR24, 0x0 ;  /* 0x0000000000187882 */ /* 0x000fe20000000000 */
[----:B------:R-:W-:Y:S01]  /*1e60*/  UMOV UR25, 0x4210010 ;  /* 0x0421001000197882 */ /* 0x000fe20000000000 */
[----:B------:R-:W-:Y:S01]  /*1e70*/  UMOV UR28, 0x0 ;  /* 0x00000000001c7882 */ /* 0x000fe20000000000 */
[----:B------:R-:W-:Y:S01]  /*1e80*/  UMOV UR29, 0x4210010 ;  /* 0x04210010001d7882 */ /* 0x000fe20000000000 */
[----:B------:R3:W-:Y:S01]  /*1e90*/  UTCHMMA gdesc[UR6], gdesc[UR16], tmem[UR32], tmem[UR24], idesc[UR25], UPT ;  /* 0x00ff1810060075ea */ /* 0x0007e2000b800020 */
[----:B------:R3:W-:Y:S01]  /*1ea0*/  UTCHMMA gdesc[UR18], gdesc[UR20], tmem[UR32], tmem[UR28], idesc[UR29], UPT ;  /* 0x00ff1c14120075ea */ /* 0x0007e2000b800020 */
[----:B------:R-:W-:Y:S02]  /*1eb0*/  NOP ;  /* 0x0000000000007918 */ /* 0x000fe40000000000 */
.L_x_58:
[----:B------:R-:W-:-:S04]  /*1ec0*/  ELECT P0, URZ, PT ;  /* 0x0000000000ff782f */ /* 0x000fc80003800000 */
[----:B------:R-:W-:-:S13]  /*1ed0*/  ISETP.LT.U32.AND P0, PT, R68, 0x20, P0 ;  /* 0x000000204400780c */ /* 0x000fda0000701070 */
[----:B------:R-:W-:Y:S01]  /*1ee0*/  VOTEU.ANY UP0, P0 ;  /* 0x0000000000ff7886 */ /* 0x000fe20000000100 */
[----:B------:R-:W-:-:S04]  /*1ef0*/  VOTEU.ANY UP1, P0 ;  /* 0x0000000000ff7886 */ /* 0x000fc80000020100 */
[----:B------:R-:W-:Y:S02]  /*1f00*/  @UP0 UMOV UR23, UR4 ;  /* 0x0000000400170c82 */ /* 0x000fe40008000000 */
[----:B------:R4:W-:Y:S01]  /*1f10*/  @UP1 UTCBAR [UR23], URZ ;  /* 0x000000ff170013e9 */ /* 0x0009e200080000ff */
[----:B------:R-:W-:Y:S06]  /*1f20*/  BAR.SYNC.DEFER_BLOCKING 0x0 ;  /* 0x0000000000007b1d */ /* 0x000fec0000010000 */
[----:B------:R-:W5:Y:S02]  /*1f30*/  SYNCS.PHASECHK.TRANS64.TRYWAIT P0, [UR12+0x3010], R3 ;  /* 0x00301003ff0075a7 */ /* 0x000f64000800110c */
[----:B----45:R-:W-:Y:S05]  /*1f40*/  @!P0 BRA `(.L_x_59) ;  /* 0x0000000800348947 */ /* 0x030fea0003800000 */
.L_x_69:
[----:B------:R-:W-:Y:S01]  /*1f50*/  UIADD3 UR26, UPT, UPT, UR26, 0x20, URZ ;  /* 0x000000201a1a7890 */ /* 0x000fe2000fffe0ff */
[----:B------:R-:W-:-:S03]  /*1f60*/  LOP3.LUT R2, R2, 0x1, RZ, 0x3c, !PT ;  /* 0x0000000102027812 */ /* 0x000fc600078e3cff */
[----:B--2---:R-:W-:-:S09]  /*1f70*/  UISETP.GE.AND UP0, UPT, UR26, UR33, UPT ;  /* 0x000000211a00728c */ /* 0x004fd2000bf06270 */
[----:B------:R-:W-:Y:S05]  /*1f80*/  BRA.U !UP0, `(.L_x_60) ;  /* 0xfffffffd08387547 */ /* 0x000fea000b83ffff */
.L_x_53:
[----:B---34-:R-:W-:Y:S06]  /*1f90*/  BAR.SYNC.DEFER_BLOCKING 0x0 ;  /* 0x0000000000007b1d */ /* 0x018fec0000010000 */
[----:B------:R-:W-:Y:S04]  /*1fa0*/  BSSY.RECONVERGENT B4, `(.L_x_61) ;  /* 0x0000004000047945 */ /* 0x000fe80003800200 */
[----:B------:R-:W-:Y:S05]  /*1fb0*/  @P3 BRA `(.L_x_62) ;  /* 0x0000000000083947 */ /* 0x000fea0003800000 */
[----:B------:R-:W3:Y:S02]  /*1fc0*/  SYNCS.CCTL.IV [UR12+0x3000] ;  /* 0x00300000ff0079b1 */ /* 0x000ee4000800000c */
[----:B---3--:R-:W3:Y:S02]  /*1fd0*/  SYNCS.CCTL.IV [UR12+0x3010] ;  /* 0x00301000ff0079b1 */ /* 0x008ee4000800000c */
.L_x_62:
[----:B--2---:R-:W-:Y:S05]  /*1fe0*/  BSYNC.RECONVERGENT B4 ;  /* 0x0000000000047941 */ /* 0x004fea0003800200 */
.L_x_61:
[----:B------:R-:W-:Y:S01]  /*1ff0*/  USHF.L.U32 UR4, UR22, 0x15, URZ ;  /* 0x0000001516047899 */ /* 0x000fe200080006ff */
[C---:B------:R-:W-:Y:S01]  /*2000*/  IMAD.SHL.U32 R4, R0.reuse, 0x80, RZ ;  /* 0x0000008000047824 */ /* 0x040fe200078e00ff */
[----:B------:R-:W-:Y:S01]  /*2010*/  ELECT P0, URZ, PT ;  /* 0x0000000000ff782f */ /* 0x000fe20003800000 */
[C---:B------:R-:W-:Y:S01]  /*2020*/  IMAD.SHL.U32 R2, R0.reuse, 0x40, RZ ;  /* 0x0000004000027824 */ /* 0x040fe200078e00ff */
[----:B------:R-:W-:Y:S01]  /*2030*/  ULOP3.LUT UR4, UR4, 0x600000, URZ, 0xc0, !UPT ;  /* 0x0060000004047892 */ /* 0x000fe2000f8ec0ff */
[----:B-----5:R-:W-:Y:S01]  /*2040*/  IMAD.SHL.U32 R3, R0, 0x10, RZ ;  /* 0x0000001000037824 */ /* 0x020fe200078e00ff */
[----:B------:R-:W-:Y:S01]  /*2050*/  LOP3.LUT R5, R4, 0x780, RZ, 0xc0, !PT ;  /* 0x0000078004057812 */ /* 0x000fe200078ec0ff */
[----:B------:R-:W-:Y:S01]  /*2060*/  IMAD.SHL.U32 R0, R0, 0x200, RZ ;  /* 0x0000020000007824 */ /* 0x000fe200078e00ff */
[----:B------:R-:W-:Y:S01]  /*2070*/  LOP3.LUT R2, R2, 0x1800, RZ, 0xc0, !PT ;  /* 0x0000180002027812 */ /* 0x000fe200078ec0ff */
[----:B------:R-:W-:Y:S01]  /*2080*/  UIADD3 UR4, UPT, UPT, UR32, UR4, URZ ;  /* 0x0000000420047290 */ /* 0x000fe2000fffe0ff */
[----:B------:R-:W-:Y:S01]  /*2090*/  ISETP.LT.U32.AND P0, PT, R68, 0x40, P0 ;  /* 0x000000404400780c */ /* 0x000fe20000701070 */
[----:B------:R-:W-:Y:S01]  /*20a0*/  ULOP3.LUT UR22, UR22, 0x1, URZ, 0xc0, !UPT ;  /* 0x0000000116167892 */ /* 0x000fe2000f8ec0ff */
[----:B------:R-:W-:Y:S01]  /*20b0*/  LOP3.LUT R5, R5, 0x2000, R0, 0xf8, !PT ;  /* 0x0000200005057812 */ /* 0x000fe200078ef800 */
[----:B------:R-:W-:Y:S01]  /*20c0*/  UMOV UR6, UR27 ;  /* 0x0000001b00067c82 */ /* 0x000fe20008000000 */
[----:B------:R-:W-:Y:S01]  /*20d0*/  LOP3.LUT R2, R2, 0x70, R3, 0xf8, !PT ;  /* 0x0000007002027812 */ /* 0x000fe200078ef803 */
[----:B------:R-:W-:-:S03]  /*20e0*/  ULEA UR5, UR22, UR13, 0x6 ;  /* 0x0000000d16057291 */ /* 0x000fc6000f8e30ff */
[----:B------:R-:W-:Y:S02]  /*20f0*/  LOP3.LUT R0, R5, R2, RZ, 0xfc, !PT ;  /* 0x0000000205007212 */ /* 0x000fe400078efcff */
[----:B------:R-:W-:Y:S01]  /*2100*/  LDTM.16dp32bit_t0_t15.x64 R4, tmem[UR4] ;  /* 0x00000004000479ee */ /* 0x000fe20008b00000 */
[----:B------:R-:W2:Y:S01]  /*2110*/  LDTM.16dp32bit_t16_t31.x64 R4, tmem[UR4+0x40] ;  /* 0x00004004000479ee */ /* 0x000ea20008b20000 */
[----:B------:R-:W-:Y:S01]  /*2120*/  NOP ;  /* 0x0000000000007918 */ /* 0x000fe20000000000 */
[C---:B------:R-:W-:Y:S01]  /*2130*/  LOP3.LUT R2, R0.reuse, 0x10, RZ, 0x3c, !PT ;  /* 0x0000001000027812 */ /* 0x040fe200078e3cff */
[----:B------:R-:W-:Y:S01]  /*2140*/  ULEA UR4, UR22, UR12, 0xd ;  /* 0x0000000c16047291 */ /* 0x000fe2000f8e68ff */
[----:B------:R-:W-:Y:S01]  /*2150*/  LOP3.LUT R3, R0, 0x20, RZ, 0x3c, !PT ;  /* 0x0000002000037812 */ /* 0x000fe200078e3cff */
[----:B--2---:R-:W-:Y:S01]  /*2160*/  VOTEU.ANY UP1, P0 ;  /* 0x0000000000ff7886 */ /* 0x004fe20000020100 */
[----:B---3--:R-:W-:Y:S06]  /*2170*/  BAR.SYNC.DEFER_BLOCKING 0x0 ;  /* 0x0000000000007b1d */ /* 0x008fec0000010000 */
[----:B------:R-:W-:Y:S01]  /*2180*/  VOTEU.ANY UP0, P0 ;  /* 0x0000000000ff7886 */ /* 0x000fe20000000100 */
[----:B------:R-:W-:-:S02]  /*2190*/  F2FP.F16.F32.PACK_AB R4, R5, R4 ;  /* 0x000000040504723e */ /* 0x000fc400000000ff */
[----:B------:R-:W-:Y:S02]  /*21a0*/  F2FP.F16.F32.PACK_AB R5, R7, R6 ;  /* 0x000000060705723e */ /* 0x000fe400000000ff */
[----:B------:R-:W-:Y:S02]  /*21b0*/  F2FP.F16.F32.PACK_AB R12, R13, R12 ;  /* 0x0000000c0d0c723e */ /* 0x000fe400000000ff */
[----:B------:R-:W-:Y:S02]  /*21c0*/  F2FP.F16.F32.PACK_AB R6, R9, R8 ;  /* 0x000000080906723e */ /* 0x000fe400000000ff */
[----:B------:R-:W-:Y:S02]  /*21d0*/  F2FP.F16.F32.PACK_AB R7, R11, R10 ;  /* 0x0000000a0b07723e */ /* 0x000fe400000000ff */
[----:B------:R-:W-:Y:S02]  /*21e0*/  F2FP.F16.F32.PACK_AB R13, R15, R14 ;  /* 0x0000000e0f0d723e */ /* 0x000fe400000000ff */
[----:B------:R-:W-:Y:S01]  /*21f0*/  F2FP.F16.F32.PACK_AB R20, R21, R20 ;  /* 0x000000141514723e */ /* 0x000fe200000000ff */
[----:B------:R2:W-:Y:S01]  /*2200*/  STS.128 [R0+UR12], R4 ;  /* 0x0000000400007988 */ /* 0x0005e20008000c0c */
[----:B------:R-:W-:-:S02]  /*2210*/  F2FP.F16.F32.PACK_AB R14, R17, R16 ;  /* 0x00000010110e723e */ /* 0x000fc400000000ff */
[----:B------:R-:W-:Y:S02]  /*2220*/  F2FP.F16.F32.PACK_AB R15, R19, R18 ;  /* 0x00000012130f723e */ /* 0x000fe400000000ff */
[----:B------:R-:W-:Y:S02]  /*2230*/  F2FP.F16.F32.PACK_AB R21, R23, R22 ;  /* 0x000000161715723e */ /* 0x000fe400000000ff */
[----:B------:R-:W-:Y:S01]  /*2240*/  F2FP.F16.F32.PACK_AB R28, R29, R28 ;  /* 0x0000001c1d1c723e */ /* 0x000fe200000000ff */
[----:B------:R2:W-:Y:S01]  /*2250*/  STS.128 [R2+UR12], R12 ;  /* 0x0000000c02007988 */ /* 0x0005e20008000c0c */
[----:B------:R-:W-:Y:S02]  /*2260*/  F2FP.F16.F32.PACK_AB R22, R25, R24 ;  /* 0x000000181916723e */ /* 0x000fe400000000ff */
[----:B------:R-:W-:Y:S02]  /*2270*/  F2FP.F16.F32.PACK_AB R23, R27, R26 ;  /* 0x0000001a1b17723e */ /* 0x000fe400000000ff */
[----:B------:R-:W-:-:S02]  /*2280*/  F2FP.F16.F32.PACK_AB R29, R31, R30 ;  /* 0x0000001e1f1d723e */ /* 0x000fc400000000ff */
[----:B------:R-:W-:Y:S01]  /*2290*/  F2FP.F16.F32.PACK_AB R36, R37, R36 ;  /* 0x000000242524723e */ /* 0x000fe200000000ff */
[----:B------:R2:W-:Y:S01]  /*22a0*/  STS.128 [R3+UR12], R20 ;  /* 0x0000001403007988 */ /* 0x0005e20008000c0c */
[----:B------:R-:W-:Y:S02]  /*22b0*/  F2FP.F16.F32.PACK_AB R30, R33, R32 ;  /* 0x00000020211e723e */ /* 0x000fe400000000ff */
[----:B------:R-:W-:Y:S02]  /*22c0*/  F2FP.F16.F32.PACK_AB R31, R35, R34 ;  /* 0x00000022231f723e */ /* 0x000fe400000000ff */
[----:B------:R-:W-:Y:S02]  /*22d0*/  F2FP.F16.F32.PACK_AB R37, R39, R38 ;  /* 0x000000262725723e */ /* 0x000fe400000000ff */
[----:B------:R-:W-:Y:S02]  /*22e0*/  F2FP.F16.F32.PACK_AB R44, R45, R44 ;  /* 0x0000002c2d2c723e */ /* 0x000fe400000000ff */
[----:B------:R-:W-:-:S02]  /*22f0*/  LOP3.LUT R8, R0, 0x30, RZ, 0x3c, !PT ;  /* 0x0000003000087812 */ /* 0x000fc400078e3cff */
[----:B------:R-:W-:Y:S02]  /*2300*/  F2FP.F16.F32.PACK_AB R38, R41, R40 ;  /* 0x000000282926723e */ /* 0x000fe400000000ff */
[----:B------:R-:W-:Y:S01]  /*2310*/  F2FP.F16.F32.PACK_AB R39, R43, R42 ;  /* 0x0000002a2b27723e */ /* 0x000fe200000000ff */
[----:B------:R2:W-:Y:S01]  /*2320*/  STS.128 [R8+UR12], R28 ;  /* 0x0000001c08007988 */ /* 0x0005e20008000c0c */
[----:B------:R-:W-:Y:S02]  /*2330*/  F2FP.F16.F32.PACK_AB R45, R47, R46 ;  /* 0x0000002e2f2d723e */ /* 0x000fe400000000ff */
[----:B------:R-:W-:Y:S02]  /*2340*/  F2FP.F16.F32.PACK_AB R52, R53, R52 ;  /* 0x000000343534723e */ /* 0x000fe400000000ff */
[----:B------:R-:W-:Y:S02]  /*2350*/  LOP3.LUT R9, R0, 0x40, RZ, 0x3c, !PT ;  /* 0x0000004000097812 */ /* 0x000fe400078e3cff */
[----:B------:R-:W-:-:S02]  /*2360*/  F2FP.F16.F32.PACK_AB R46, R49, R48 ;  /* 0x00000030312e723e */ /* 0x000fc400000000ff */
[----:B------:R-:W-:Y:S01]  /*2370*/  F2FP.F16.F32.PACK_AB R47, R51, R50 ;  /* 0x00000032332f723e */ /* 0x000fe200000000ff */
[----:B------:R2:W-:Y:S01]  /*2380*/  STS.128 [R9+UR12], R36 ;  /* 0x0000002409007988 */ /* 0x0005e20008000c0c */
[----:B------:R-:W-:Y:S02]  /*2390*/  F2FP.F16.F32.PACK_AB R53, R55, R54 ;  /* 0x000000363735723e */ /* 0x000fe400000000ff */
[----:B------:R-:W-:Y:S02]  /*23a0*/  F2FP.F16.F32.PACK_AB R60, R61, R60 ;  /* 0x0000003c3d3c723e */ /* 0x000fe400000000ff */
[----:B------:R-:W-:Y:S02]  /*23b0*/  LOP3.LUT R10, R0, 0x50, RZ, 0x3c, !PT ;  /* 0x00000050000a7812 */ /* 0x000fe400078e3cff */
[----:B------:R-:W-:Y:S02]  /*23c0*/  F2FP.F16.F32.PACK_AB R54, R57, R56 ;  /* 0x000000383936723e */ /* 0x000fe400000000ff */
[----:B------:R-:W-:Y:S01]  /*23d0*/  F2FP.F16.F32.PACK_AB R55, R59, R58 ;  /* 0x0000003a3b37723e */ /* 0x000fe200000000ff */
[----:B------:R2:W-:Y:S01]  /*23e0*/  STS.128 [R10+UR12], R44 ;  /* 0x0000002c0a007988 */ /* 0x0005e20008000c0c */
[----:B------:R-:W-:-:S02]  /*23f0*/  F2FP.F16.F32.PACK_AB R61, R63, R62 ;  /* 0x0000003e3f3d723e */ /* 0x000fc400000000ff */
[C---:B------:R-:W-:Y:S02]  /*2400*/  LOP3.LUT R11, R0.reuse, 0x60, RZ, 0x3c, !PT ;  /* 0x00000060000b7812 */ /* 0x040fe400078e3cff */
[----:B------:R-:W-:Y:S02]  /*2410*/  F2FP.F16.F32.PACK_AB R62, R65, R64 ;  /* 0x00000040413e723e */ /* 0x000fe400000000ff */
[----:B------:R-:W-:Y:S01]  /*2420*/  F2FP.F16.F32.PACK_AB R63, R67, R66 ;  /* 0x00000042433f723e */ /* 0x000fe200000000ff */
[----:B------:R2:W-:Y:S01]  /*2430*/  STS.128 [R11+UR12], R52 ;  /* 0x000000340b007988 */ /* 0x0005e20008000c0c */
[----:B------:R-:W-:-:S05]  /*2440*/  LOP3.LUT R16, R0, 0x70, RZ, 0x3c, !PT ;  /* 0x0000007000107812 */ /* 0x000fca00078e3cff */
[----:B------:R2:W-:Y:S01]  /*2450*/  STS.128 [R16+UR12], R60 ;  /* 0x0000003c10007988 */ /* 0x0005e20008000c0c */
[----:B------:R3:W-:Y:S06]  /*2460*/  MEMBAR.ALL.CTA ;  /* 0x0000000000007992 */ /* 0x0007ec0000008000 */
[----:B---3--:R-:W3:Y:S02]  /*2470*/  FENCE.VIEW.ASYNC.S ;  /* 0x00000000000073c6 */ /* 0x008ee40000000000 */
[----:B---3--:R-:W-:Y:S06]  /*2480*/  BAR.SYNC.DEFER_BLOCKING 0x0 ;  /* 0x0000000000007b1d */ /* 0x008fec0000010000 */
[----:B------:R2:W-:Y:S01]  /*2490*/  @UP1 UTMASTG.2D [UR4], [UR14] ;  /* 0x000000040e0013b5 */ /* 0x0005e20008008000 */
[----:B------:R0:W-:Y:S01]  /*24a0*/  UTMACMDFLUSH ;  /* 0x00000000000079b7 */ /* 0x0001e20000000000 */
[----:B------:R-:W-:-:S04]  /*24b0*/  DEPBAR.LE SB0, 0x0 ;  /* 0x000080000000791a */ /* 0x000fc80000000000 */
[----:B------:R-:W-:Y:S08]  /*24c0*/  BAR.SYNC.DEFER_BLOCKING 0x0 ;  /* 0x0000000000007b1d */ /* 0x000ff00000010000 */
[----:B------:R-:W-:Y:S06]  /*24d0*/  BAR.SYNC.DEFER_BLOCKING 0x0 ;  /* 0x0000000000007b1d */ /* 0x000fec0000010000 */
[----:B--2---:R-:W-:Y:S05]  /*24e0*/  @P2 BRA `(.L_x_63) ;  /* 0x0000000000a02947 */ /* 0x004fea0003800000 */
[----:B------:R-:W2:Y:S01]  /*24f0*/  S2UR UR5, SR_CgaCtaId ;  /* 0x00000000000579c3 */ /* 0x000ea20000008800 */
[----:B------:R-:W-:Y:S01]  /*2500*/  NOP ;  /* 0x0000000000007918 */ /* 0x000fe20000000000 */
[----:B------:R-:W-:Y:S01]  /*2510*/  UMOV UR4, 0x50 ;  /* 0x0000005000047882 */ /* 0x000fe20000000000 */
[----:B------:R-:W-:Y:S02]  /*2520*/  IMAD.U32 R0, RZ, RZ, UR32 ;  /* 0x00000020ff007e24 */ /* 0x000fe4000f8e00ff */
[----:B------:R-:W-:Y:S02]  /*2530*/  IMAD.MOV.U32 R3, RZ, RZ, 0xf ;  /* 0x0000000fff037424 */ /* 0x000fe400078e00ff */
[----:B------:R-:W-:Y:S01]  /*2540*/  IMAD.MOV.U32 R7, RZ, RZ, 0x1 ;  /* 0x00000001ff077424 */ /* 0x000fe200078e00ff */
[----:B------:R-:W-:-:S04]  /*2550*/  LOP3.LUT R0, R0, 0xffff, RZ, 0xc0, !PT ;  /* 0x0000ffff00007812 */ /* 0x000fc800078ec0ff */
[----:B------:R-:W-:-:S05]  /*2560*/  SHF.R.U32.HI R0, RZ, 0x5, R0 ;  /* 0x00000005ff007819 */ /* 0x000fca0000011600 */
[----:B------:R-:W-:Y:S01]  /*2570*/  VIADD R2, R0, 0x10 ;  /* 0x0000001000027836 */ /* 0x000fe20000000000 */
[----:B------:R-:W-:Y:S01]  /*2580*/  SHF.L.U32 R0, R3, R0, RZ ;  /* 0x0000000003007219 */ /* 0x000fe200000006ff */
[----:B--2---:R-:W-:-:S03]  /*2590*/  ULEA UR6, UR5, UR4, 0x18 ;  /* 0x0000000405067291 */ /* 0x004fc6000f8ec0ff */
[----:B------:R-:W-:-:S04]  /*25a0*/  SHF.L.U32 R3, R7, R2, RZ ;  /* 0x0000000207037219 */ /* 0x000fc800000006ff */
[----:B------:R-:W-:Y:S02]  /*25b0*/  LOP3.LUT R0, R3, R0, RZ, 0xfc, !PT ;  /* 0x0000000003007212 */ /* 0x000fe400078efcff */
[----:B------:R-:W2:Y:S02]  /*25c0*/  LDS R5, [UR6] ;  /* 0x00000006ff057984 */ /* 0x000ea40008000800 */
[C---:B------:R-:W-:Y:S02]  /*25d0*/  LOP3.LUT R2, R0.reuse, 0xffff, RZ, 0xc0, !PT ;  /* 0x0000ffff00027812 */ /* 0x040fe400078ec0ff */
[----:B--2---:R-:W-:-:S04]  /*25e0*/  LOP3.LUT R3, R0, 0xffff, R5, 0x80, !PT ;  /* 0x0000ffff00037812 */ /* 0x004fc800078e8005 */
[----:B------:R-:W-:-:S13]  /*25f0*/  ISETP.NE.AND P0, PT, R3, R2, PT ;  /* 0x000000020300720c */ /* 0x000fda0003f05270 */
[----:B------:R-:W-:Y:S05]  /*2600*/  @P0 BRA `(.L_x_64) ;  /* 0x0000000000500947 */ /* 0x000fea0003800000 */
[----:B------:R-:W-:Y:S02]  /*2610*/  SHF.R.U32.HI R5, RZ, 0x10, R5 ;  /* 0x00000010ff057819 */ /* 0x000fe40000011605 */
[----:B------:R-:W-:-:S04]  /*2620*/  SHF.R.U32.HI R2, RZ, 0x10, R0 ;  /* 0x00000010ff027819 */ /* 0x000fc80000011600 */
[----:B------:R-:W-:-:S04]  /*2630*/  LOP3.LUT R5, R5, R2, RZ, 0xc0, !PT ;  /* 0x0000000205057212 */ /* 0x000fc800078ec0ff */
[----:B------:R-:W-:-:S13]  /*2640*/  ISETP.NE.AND P0, PT, R5, R2, PT ;  /* 0x000000020500720c */ /* 0x000fda0003f05270 */
[----:B------:R-:W-:Y:S05]  /*2650*/  @P0 BRA `(.L_x_65) ;  /* 0x0000000000300947 */ /* 0x000fea0003800000 */
[----:B------:R-:W-:Y:S01]  /*2660*/  R2UR UR4, R0 ;  /* 0x00000000000472ca */ /* 0x000fe200000e0000 */
[----:B------:R-:W-:Y:S01]  /*2670*/  VOTEU.ANY UR5, UPT, PT ;  /* 0x0000000000057886 */ /* 0x000fe200038e0100 */
[----:B------:R-:W2:Y:S01]  /*2680*/  S2R R0, SR_LANEID ;  /* 0x0000000000007919 */ /* 0x000ea20000000000 */
[----:B------:R-:W-:-:S10]  /*2690*/  UFLO.U32 UR5, UR5 ;  /* 0x00000005000572bd */ /* 0x000fd400080e0000 */
[----:B------:R-:W-:-:S06]  /*26a0*/  ULOP3.LUT UR4, URZ, UR4, URZ, 0x33, !UPT ;  /* 0x00000004ff047292 */ /* 0x000fcc000f8e33ff */
[----:B------:R-:W-:-:S04]  /*26b0*/  IMAD.U32 R2, RZ, RZ, UR4 ;  /* 0x00000004ff027e24 */ /* 0x000fc8000f8e00ff */
[----:B------:R-:W3:Y:S02]  /*26c0*/  REDUX UR7, R2 ;  /* 0x00000000020773c4 */ /* 0x000ee40000000000 */
[----:B------:R4:W-:Y:S01]  /*26d0*/  UTCATOMSWS.AND URZ, UR4 ;  /* 0x0000000400ff79e3 */ /* 0x0009e20008000000 */
[----:B--2---:R-:W-:Y:S01]  /*26e0*/  ISETP.EQ.U32.AND P0, PT, R0, UR5, PT ;  /* 0x0000000500007c0c */ /* 0x004fe2000bf02070 */
[----:B---3--:R-:W-:-:S12]  /*26f0*/  IMAD.U32 R0, RZ, RZ, UR7 ;  /* 0x00000007ff007e24 */ /* 0x008fd8000f8e00ff */
[----:B------:R4:W-:Y:S01]  /*2700*/  @P0 ATOMS.AND RZ, [UR6], R0 ;  /* 0x00000000ffff098c */ /* 0x0009e2000a800006 */
[----:B------:R-:W-:Y:S05]  /*2710*/  BRA `(.L_x_63) ;  /* 0x0000000000147947 */ /* 0x000fea0003800000 */
.L_x_65:
[----:B------:R-:W-:-:S07]  /*2720*/  MOV R2, 0x2740 ;  /* 0x0000274000027802 */ /* 0x000fce0000000f00 */
[----:B-1----:R-:W-:Y:S05]  /*2730*/  CALL.REL.NOINC `($__internal_0_$__cuda_sm10x_tcgen05_guardrail_trap_col_being_dealloced_not_returned_by_alloc) ;  /* 0x0000000000447944 */ /* 0x002fea0003c00000 */
[----:B------:R-:W-:Y:S05]  /*2740*/  BRA `(.L_x_63) ;  /* 0x0000000000087947 */ /* 0x000fea0003800000 */
.L_x_64:
[----:B------:R-:W-:-:S07]  /*2750*/  MOV R2, 0x2770 ;  /* 0x0000277000027802 */ /* 0x000fce0000000f00 */
[----:B-1----:R-:W-:Y:S05]  /*2760*/  CALL.REL.NOINC `($__internal_2_$__cuda_sm10x_tcgen05_guardrail_trap_unallocated_columns_being_dealloced) ;  /* 0x0000000000507944 */ /* 0x002fea0003c00000 */
.L_x_63:
[----:B------:R-:W-:Y:S01]  /*2770*/  NOP ;  /* 0x0000000000007918 */ /* 0x000fe20000000000 */
[----:B----4-:R-:W-:Y:S05]  /*2780*/  EXIT ;  /* 0x000000000000794d */ /* 0x010fea0003800000 */
.L_x_54:
[----:B------:R-:W2:Y:S02]  /*2790*/  SYNCS.PHASECHK.TRANS64.TRYWAIT P0, [UR12+0x3000], RZ ;  /* 0x003000ffff0075a7 */ /* 0x000ea4000800110c */
[----:B--2---:R-:W-:Y:S05]  /*27a0*/  @!P0 BRA `(.L_x_54) ;  /* 0xfffffffc00f88947 */ /* 0x004fea000383ffff */
[----:B------:R-:W-:Y:S05]  /*27b0*/  BRA `(.L_x_66) ;  /* 0xfffffff000cc7947 */ /* 0x000fea000383ffff */
.L_x_56:
[----:B------:R-:W2:Y:S02]  /*27c0*/  SYNCS.PHASECHK.TRANS64.TRYWAIT P1, [UR12+0x3010], RZ ;  /* 0x003010ffff0075a7 */ /* 0x000ea4000802110c */
[----:B--2---:R-:W-:Y:S05]  /*27d0*/  @!P1 BRA `(.L_x_56) ;  /* 0xfffffffc00f89947 */ /* 0x004fea000383ffff */
[----:B------:R-:W-:Y:S05]  /*27e0*/  BRA `(.L_x_67) ;  /* 0xfffffff400107947 */ /* 0x000fea000383ffff */
.L_x_57:
[----:B------:R-:W3:Y:S02]  /*27f0*/  SYNCS.PHASECHK.TRANS64.TRYWAIT P0, [UR12+0x3000], R3 ;  /* 0x00300003ff0075a7 */ /* 0x000ee4000800110c */
[----:B---3--:R-:W-:Y:S05]  /*2800*/  @!P0 BRA `(.L_x_57) ;  /* 0xfffffffc00f88947 */ /* 0x008fea000383ffff */
[----:B------:R-:W-:Y:S05]  /*2810*/  BRA `(.L_x_68) ;  /* 0xfffffff400887947 */ /* 0x000fea000383ffff */
.L_x_59:
[----:B------:R-:W4:Y:S02]  /*2820*/  SYNCS.PHASECHK.TRANS64.TRYWAIT P0, [UR12+0x3010], R3 ;  /* 0x00301003ff0075a7 */ /* 0x000f24000800110c */
[----:B----4-:R-:W-:Y:S05]  /*2830*/  @!P0 BRA `(.L_x_59) ;  /* 0xfffffffc00f88947 */ /* 0x010fea000383ffff */
[----:B------:R-:W-:Y:S05]  /*2840*/  BRA `(.L_x_69) ;  /* 0xfffffff400c07947 */ /* 0x000fea000383ffff */
        .weak           $__internal_0_$__cuda_sm10x_tcgen05_guardrail_trap_col_being_dealloced_not_returned_by_alloc
        .type           $__internal_0_$__cuda_sm10x_tcgen05_guardrail_trap_col_being_dealloced_not_returned_by_alloc,@function
        .size           $__internal_0_$__cuda_sm10x_tcgen05_guardrail_trap_col_being_dealloced_not_returned_by_alloc,($__internal_1_$__cuda_sm10x_tcgen05_guardrail_trap_phase_invalid_during_alloc - $__internal_0_$__cuda_sm10x_tcgen05_guardrail_trap_col_being_dealloced_not_returned_by_alloc)
$__internal_0_$__cuda_sm10x_tcgen05_guardrail_trap_col_being_dealloced_not_returned_by_alloc:
[----:B------:R-:W-:Y:S05]  /*2850*/  BPT.TRAP 0x1 ;  /* 0x000000040000795c */ /* 0x000fea0000300000 */
[----:B------:R-:W-:-:S04]  /*2860*/  IMAD.MOV.U32 R3, RZ, RZ, 0x0 ;  /* 0x00000000ff037424 */ /* 0x000fc800078e00ff */
[----:B------:R-:W-:Y:S05]  /*2870*/  RET.REL.NODEC R2 `(gluon_tcgen05) ;  /* 0xffffffd402e07950 */ /* 0x000fea0003c3ffff */
        .weak           $__internal_1_$__cuda_sm10x_tcgen05_guardrail_trap_phase_invalid_during_alloc
        .type           $__internal_1_$__cuda_sm10x_tcgen05_guardrail_trap_phase_invalid_during_alloc,@function
        .size           $__internal_1_$__cuda_sm10x_tcgen05_guardrail_trap_phase_invalid_during_alloc,($__internal_2_$__cuda_sm10x_tcgen05_guardrail_trap_unallocated_columns_being_dealloced - $__internal_1_$__cuda_sm10x_tcgen05_guardrail_trap_phase_invalid_during_alloc)
$__internal_1_$__cuda_sm10x_tcgen05_guardrail_trap_phase_invalid_during_alloc:
[----:B------:R-:W-:Y:S05]  /*2880*/  BPT.TRAP 0x1 ;  /* 0x000000040000795c */ /* 0x000fea0000300000 */
[----:B------:R-:W-:-:S04]  /*2890*/  IMAD.MOV.U32 R3, RZ, RZ, 0x0 ;  /* 0x00000000ff037424 */ /* 0x000fc800078e00ff */
[----:B------:R-:W-:Y:S05]  /*28a0*/  RET.REL.NODEC R2 `(gluon_tcgen05) ;  /* 0xffffffd402d47950 */ /* 0x000fea0003c3ffff */
        .weak           $__internal_2_$__cuda_sm10x_tcgen05_guardrail_trap_unallocated_columns_being_dealloced
        .type           $__internal_2_$__cuda_sm10x_tcgen05_guardrail_trap_unallocated_columns_being_dealloced,@function
        .size           $__internal_2_$__cuda_sm10x_tcgen05_guardrail_trap_unallocated_columns_being_dealloced,(.L_x_73 - $__internal_2_$__cuda_sm10x_tcgen05_guardrail_trap_unallocated_columns_being_dealloced)
$__internal_2_$__cuda_sm10x_tcgen05_guardrail_trap_unallocated_columns_being_dealloced:
[----:B------:R-:W-:Y:S05]  /*28b0*/  BPT.TRAP 0x1 ;  /* 0x000000040000795c */ /* 0x000fea0000300000 */
[----:B------:R-:W-:-:S04]  /*28c0*/  IMAD.MOV.U32 R3, RZ, RZ, 0x0 ;  /* 0x00000000ff037424 */ /* 0x000fc800078e00ff */
[----:B------:R-:W-:Y:S05]  /*28d0*/  RET.REL.NODEC R2 `(gluon_tcgen05) ;  /* 0xffffffd402c87950 */ /* 0x000fea0003c3ffff */
.L_x_70:
[----:B------:R-:W-:-:S00]  /*28e0*/  BRA `(.L_x_70) ;  /* 0xfffffffc00fc7947 */ /* 0x000fc0000383ffff */
[----:B------:R-:W-:-:S00]  /*28f0*/  NOP ;  /* 0x0000000000007918 */ /* 0x000fc00000000000 */
        /* <DEDUP_REMOVED lines=8> */
.L_x_73:


//--------------------- .nv.shared.gluon_tcgen05  --------------------------
	.section	.nv.shared.gluon_tcgen05,"aw",@nobits
	.sectionflags	@""
	.align	16
	.zero		1024


//--------------------- .nv.shared.reserved.0     --------------------------
	.section	.nv.shared.reserved.0,"aw",@nobits
	.align	8
	.weak		__nv_reservedSMEM_offset_0_alias
	.size		__nv_reservedSMEM_offset_0_alias, 0, 64
	.other		__nv_reservedSMEM_offset_0_alias,@"STO_CUDA_RESERVED_SHARED STV_DEFAULT"
__nv_reservedSMEM_offset_0_alias:
	.zero		0
.nv.shared.reserved.0:
	.zero		64
	.weak		__nv_reservedSMEM_allocation_phase
	.type		__nv_reservedSMEM_allocation_phase,@object
	.size		__nv_reservedSMEM_allocation_phase,(.L_0 - __nv_reservedSMEM_allocation_phase)
__nv_reservedSMEM_allocation_phase:
	.zero		1
.L_0:
	.zero		7
	.weak		__nv_reservedSMEM_devtool_atexit_pc
	.type		__nv_reservedSMEM_devtool_atexit_pc,@object
	.size		__nv_reservedSMEM_devtool_atexit_pc,(__nv_reservedSMEM_allocation_mask - __nv_reservedSMEM_devtool_atexit_pc)
__nv_reservedSMEM_devtool_atexit_pc:
	.zero		8
	.weak		__nv_reservedSMEM_allocation_mask
	.type		__nv_reservedSMEM_allocation_mask,@object
	.size		__nv_reservedSMEM_allocation_mask,(.L_2 - __nv_reservedSMEM_allocation_mask)
__nv_reservedSMEM_allocation_mask:
	.zero		4
.L_2:


//--------------------- .nv.constant0.gluon_tcgen05 --------------------------
	.section	.nv.constant0.gluon_tcgen05,"a",@progbits
	.sectionflags	@""
	.align	4
.nv.constant0.gluon_tcgen05:
	.zero		976


//--------------------- SYMBOLS --------------------------

	.type		.nv.reservedSmem.offset0,@object
	.size		.nv.reservedSmem.offset0,0x4
	.type		.nv.reservedSmem.cap,@object
	.size		.nv.reservedSmem.cap,0x4
